//
// Generated by NVIDIA NVVM Compiler
//
// Compiler Build ID: CL-36424714
// Cuda compilation tools, release 13.0, V13.0.88
// Based on NVVM 20.0.0
//

.version 9.0
.target sm_100
.address_size 64

	// .globl	_Z21matrix_multi_elemwise6MatrixS_S_
// _ZZ12matrix_multi6MatrixS_S_E2As has been demoted
// _ZZ12matrix_multi6MatrixS_S_E2Bs has been demoted

.visible .entry _Z21matrix_multi_elemwise6MatrixS_S_(
	.param .align 8 .b8 _Z21matrix_multi_elemwise6MatrixS_S__param_0[24],
	.param .align 8 .b8 _Z21matrix_multi_elemwise6MatrixS_S__param_1[24],
	.param .align 8 .b8 _Z21matrix_multi_elemwise6MatrixS_S__param_2[24]
)
{
	.reg .pred 	%p<4>;
	.reg .b32 	%r<22>;
	.reg .b32 	%f<4>;
	.reg .b64 	%rd<11>;

	ld.param.u64 	%rd3, [_Z21matrix_multi_elemwise6MatrixS_S__param_2+16];
	ld.param.u64 	%rd2, [_Z21matrix_multi_elemwise6MatrixS_S__param_1+16];
	ld.param.u64 	%rd1, [_Z21matrix_multi_elemwise6MatrixS_S__param_0+16];
	ld.param.v2.u32 	{%r11, %r12}, [_Z21matrix_multi_elemwise6MatrixS_S__param_1];
	mov.u32 	%r13, %ctaid.x;
	mov.u32 	%r14, %ntid.x;
	mov.u32 	%r15, %tid.x;
	mad.lo.s32 	%r16, %r13, %r14, %r15;
	mov.u32 	%r17, %ctaid.y;
	mov.u32 	%r18, %ntid.y;
	mov.u32 	%r19, %tid.y;
	mad.lo.s32 	%r20, %r17, %r18, %r19;
	mad.lo.s32 	%r1, %r11, %r20, %r16;
	setp.ge.s32 	%p1, %r16, %r11;
	setp.ge.s32 	%p2, %r20, %r12;
	or.pred  	%p3, %p1, %p2;
	@%p3 bra 	$L__BB0_2;
	cvta.to.global.u64 	%rd4, %rd3;
	cvta.to.global.u64 	%rd5, %rd2;
	cvta.to.global.u64 	%rd6, %rd1;
	mul.wide.s32 	%rd7, %r1, 4;
	add.s64 	%rd8, %rd5, %rd7;
	ld.global.f32 	%f1, [%rd8];
	add.s64 	%rd9, %rd4, %rd7;
	ld.global.f32 	%f2, [%rd9];
	mul.f32 	%f3, %f1, %f2;
	add.s64 	%rd10, %rd6, %rd7;
	st.global.f32 	[%rd10], %f3;
$L__BB0_2:
	ret;

}
	// .globl	_Z23matrix_multi_not_shared6MatrixS_S_
.visible .entry _Z23matrix_multi_not_shared6MatrixS_S_(
	.param .align 8 .b8 _Z23matrix_multi_not_shared6MatrixS_S__param_0[24],
	.param .align 8 .b8 _Z23matrix_multi_not_shared6MatrixS_S__param_1[24],
	.param .align 8 .b8 _Z23matrix_multi_not_shared6MatrixS_S__param_2[24]
)
{
	.reg .pred 	%p<13>;
	.reg .b32 	%r<80>;
	.reg .b32 	%f<65>;
	.reg .b64 	%rd<53>;

	ld.param.v2.u32 	{%r33, %r34}, [_Z23matrix_multi_not_shared6MatrixS_S__param_0];
	ld.param.u64 	%rd1, [_Z23matrix_multi_not_shared6MatrixS_S__param_0+16];
	ld.param.u32 	%r2, [_Z23matrix_multi_not_shared6MatrixS_S__param_1];
	ld.param.u32 	%r3, [_Z23matrix_multi_not_shared6MatrixS_S__param_2];
	ld.param.u64 	%rd7, [_Z23matrix_multi_not_shared6MatrixS_S__param_2+16];
	ld.param.u64 	%rd8, [_Z23matrix_multi_not_shared6MatrixS_S__param_1+16];
	cvta.to.global.u64 	%rd2, %rd8;
	cvta.to.global.u64 	%rd3, %rd7;
	mov.u32 	%r36, %ctaid.x;
	mov.u32 	%r37, %ntid.x;
	mov.u32 	%r38, %tid.x;
	mad.lo.s32 	%r4, %r36, %r37, %r38;
	mov.u32 	%r39, %ctaid.y;
	mov.u32 	%r40, %ntid.y;
	mov.u32 	%r41, %tid.y;
	mad.lo.s32 	%r42, %r39, %r40, %r41;
	setp.ge.s32 	%p1, %r4, %r33;
	setp.ge.s32 	%p2, %r42, %r34;
	or.pred  	%p3, %p1, %p2;
	@%p3 bra 	$L__BB1_15;
	setp.lt.s32 	%p4, %r2, 1;
	mov.f32 	%f64, 0f00000000;
	@%p4 bra 	$L__BB1_14;
	mul.lo.s32 	%r6, %r2, %r42;
	and.b32  	%r7, %r2, 7;
	setp.lt.u32 	%p5, %r2, 8;
	mov.b32 	%r74, 0;
	mov.u32 	%r79, %r74;
	@%p5 bra 	$L__BB1_5;
	and.b32  	%r74, %r2, 2147483640;
	neg.s32 	%r68, %r74;
	shl.b32 	%r10, %r3, 3;
	mul.wide.u32 	%rd9, %r6, 4;
	add.s64 	%rd10, %rd9, %rd2;
	add.s64 	%rd52, %rd10, 16;
	mov.b32 	%r79, 0;
	mul.wide.s32 	%rd13, %r3, 4;
	mov.u32 	%r67, %r4;
$L__BB1_4:
	.pragma "nounroll";
	ld.global.f32 	%f4, [%rd52+-16];
	mul.wide.s32 	%rd11, %r67, 4;
	add.s64 	%rd12, %rd3, %rd11;
	ld.global.f32 	%f5, [%rd12];
	cvt.rn.f32.s32 	%f6, %r79;
	fma.rn.f32 	%f7, %f4, %f5, %f6;
	cvt.rzi.s32.f32 	%r46, %f7;
	ld.global.f32 	%f8, [%rd52+-12];
	add.s64 	%rd14, %rd12, %rd13;
	ld.global.f32 	%f9, [%rd14];
	cvt.rn.f32.s32 	%f10, %r46;
	fma.rn.f32 	%f11, %f8, %f9, %f10;
	cvt.rzi.s32.f32 	%r47, %f11;
	ld.global.f32 	%f12, [%rd52+-8];
	add.s64 	%rd15, %rd14, %rd13;
	ld.global.f32 	%f13, [%rd15];
	cvt.rn.f32.s32 	%f14, %r47;
	fma.rn.f32 	%f15, %f12, %f13, %f14;
	cvt.rzi.s32.f32 	%r48, %f15;
	ld.global.f32 	%f16, [%rd52+-4];
	add.s64 	%rd16, %rd15, %rd13;
	ld.global.f32 	%f17, [%rd16];
	cvt.rn.f32.s32 	%f18, %r48;
	fma.rn.f32 	%f19, %f16, %f17, %f18;
	cvt.rzi.s32.f32 	%r49, %f19;
	ld.global.f32 	%f20, [%rd52];
	add.s64 	%rd17, %rd16, %rd13;
	ld.global.f32 	%f21, [%rd17];
	cvt.rn.f32.s32 	%f22, %r49;
	fma.rn.f32 	%f23, %f20, %f21, %f22;
	cvt.rzi.s32.f32 	%r50, %f23;
	ld.global.f32 	%f24, [%rd52+4];
	add.s64 	%rd18, %rd17, %rd13;
	ld.global.f32 	%f25, [%rd18];
	cvt.rn.f32.s32 	%f26, %r50;
	fma.rn.f32 	%f27, %f24, %f25, %f26;
	cvt.rzi.s32.f32 	%r51, %f27;
	ld.global.f32 	%f28, [%rd52+8];
	add.s64 	%rd19, %rd18, %rd13;
	ld.global.f32 	%f29, [%rd19];
	cvt.rn.f32.s32 	%f30, %r51;
	fma.rn.f32 	%f31, %f28, %f29, %f30;
	cvt.rzi.s32.f32 	%r52, %f31;
	ld.global.f32 	%f32, [%rd52+12];
	add.s64 	%rd20, %rd19, %rd13;
	ld.global.f32 	%f33, [%rd20];
	cvt.rn.f32.s32 	%f34, %r52;
	fma.rn.f32 	%f35, %f32, %f33, %f34;
	cvt.rzi.s32.f32 	%r79, %f35;
	add.s32 	%r68, %r68, 8;
	add.s32 	%r67, %r67, %r10;
	add.s64 	%rd52, %rd52, 32;
	setp.ne.s32 	%p6, %r68, 0;
	@%p6 bra 	$L__BB1_4;
$L__BB1_5:
	setp.eq.s32 	%p7, %r7, 0;
	@%p7 bra 	$L__BB1_13;
	and.b32  	%r20, %r2, 3;
	setp.lt.u32 	%p8, %r7, 4;
	@%p8 bra 	$L__BB1_8;
	add.s32 	%r54, %r74, %r6;
	mul.wide.u32 	%rd21, %r54, 4;
	add.s64 	%rd22, %rd2, %rd21;
	ld.global.f32 	%f36, [%rd22];
	mad.lo.s32 	%r55, %r74, %r3, %r4;
	mul.wide.s32 	%rd23, %r55, 4;
	add.s64 	%rd24, %rd3, %rd23;
	ld.global.f32 	%f37, [%rd24];
	cvt.rn.f32.s32 	%f38, %r79;
	fma.rn.f32 	%f39, %f36, %f37, %f38;
	cvt.rzi.s32.f32 	%r56, %f39;
	cvt.u64.u32 	%rd25, %r6;
	cvt.u64.u32 	%rd26, %r74;
	add.s64 	%rd27, %rd26, %rd25;
	shl.b64 	%rd28, %rd27, 2;
	add.s64 	%rd29, %rd2, %rd28;
	ld.global.f32 	%f40, [%rd29+4];
	mul.wide.s32 	%rd30, %r3, 4;
	add.s64 	%rd31, %rd24, %rd30;
	ld.global.f32 	%f41, [%rd31];
	cvt.rn.f32.s32 	%f42, %r56;
	fma.rn.f32 	%f43, %f40, %f41, %f42;
	cvt.rzi.s32.f32 	%r57, %f43;
	ld.global.f32 	%f44, [%rd29+8];
	add.s64 	%rd32, %rd31, %rd30;
	ld.global.f32 	%f45, [%rd32];
	cvt.rn.f32.s32 	%f46, %r57;
	fma.rn.f32 	%f47, %f44, %f45, %f46;
	cvt.rzi.s32.f32 	%r58, %f47;
	ld.global.f32 	%f48, [%rd29+12];
	add.s64 	%rd33, %rd32, %rd30;
	ld.global.f32 	%f49, [%rd33];
	cvt.rn.f32.s32 	%f50, %r58;
	fma.rn.f32 	%f51, %f48, %f49, %f50;
	cvt.rzi.s32.f32 	%r79, %f51;
	add.s32 	%r74, %r74, 4;
$L__BB1_8:
	setp.eq.s32 	%p9, %r20, 0;
	@%p9 bra 	$L__BB1_13;
	setp.eq.s32 	%p10, %r20, 1;
	@%p10 bra 	$L__BB1_11;
	add.s32 	%r60, %r74, %r6;
	mul.wide.u32 	%rd34, %r60, 4;
	add.s64 	%rd35, %rd2, %rd34;
	ld.global.f32 	%f52, [%rd35];
	mad.lo.s32 	%r61, %r74, %r3, %r4;
	mul.wide.s32 	%rd36, %r61, 4;
	add.s64 	%rd37, %rd3, %rd36;
	ld.global.f32 	%f53, [%rd37];
	cvt.rn.f32.s32 	%f54, %r79;
	fma.rn.f32 	%f55, %f52, %f53, %f54;
	cvt.rzi.s32.f32 	%r62, %f55;
	cvt.u64.u32 	%rd38, %r6;
	cvt.u64.u32 	%rd39, %r74;
	add.s64 	%rd40, %rd39, %rd38;
	shl.b64 	%rd41, %rd40, 2;
	add.s64 	%rd42, %rd2, %rd41;
	ld.global.f32 	%f56, [%rd42+4];
	mul.wide.s32 	%rd43, %r3, 4;
	add.s64 	%rd44, %rd37, %rd43;
	ld.global.f32 	%f57, [%rd44];
	cvt.rn.f32.s32 	%f58, %r62;
	fma.rn.f32 	%f59, %f56, %f57, %f58;
	cvt.rzi.s32.f32 	%r79, %f59;
	add.s32 	%r74, %r74, 2;
$L__BB1_11:
	and.b32  	%r63, %r2, 1;
	setp.eq.b32 	%p11, %r63, 1;
	not.pred 	%p12, %p11;
	@%p12 bra 	$L__BB1_13;
	add.s32 	%r64, %r74, %r6;
	mul.wide.u32 	%rd45, %r64, 4;
	add.s64 	%rd46, %rd2, %rd45;
	ld.global.f32 	%f60, [%rd46];
	mad.lo.s32 	%r65, %r74, %r3, %r4;
	mul.wide.s32 	%rd47, %r65, 4;
	add.s64 	%rd48, %rd3, %rd47;
	ld.global.f32 	%f61, [%rd48];
	cvt.rn.f32.s32 	%f62, %r79;
	fma.rn.f32 	%f63, %f60, %f61, %f62;
	cvt.rzi.s32.f32 	%r79, %f63;
$L__BB1_13:
	cvt.rn.f32.s32 	%f64, %r79;
$L__BB1_14:
	mad.lo.s32 	%r66, %r33, %r42, %r4;
	cvta.to.global.u64 	%rd49, %rd1;
	mul.wide.s32 	%rd50, %r66, 4;
	add.s64 	%rd51, %rd49, %rd50;
	st.global.f32 	[%rd51], %f64;
$L__BB1_15:
	ret;

}
	// .globl	_Z12matrix_multi6MatrixS_S_
.visible .entry _Z12matrix_multi6MatrixS_S_(
	.param .align 8 .b8 _Z12matrix_multi6MatrixS_S__param_0[24],
	.param .align 8 .b8 _Z12matrix_multi6MatrixS_S__param_1[24],
	.param .align 8 .b8 _Z12matrix_multi6MatrixS_S__param_2[24]
)
{
	.reg .pred 	%p<12>;
	.reg .b32 	%r<57>;
	.reg .b32 	%f<111>;
	.reg .b64 	%rd<22>;
	// demoted variable
	.shared .align 4 .b8 _ZZ12matrix_multi6MatrixS_S_E2As[4096];
	// demoted variable
	.shared .align 4 .b8 _ZZ12matrix_multi6MatrixS_S_E2Bs[4096];
	ld.param.u64 	%rd9, [_Z12matrix_multi6MatrixS_S__param_2+16];
	ld.param.u32 	%r34, [_Z12matrix_multi6MatrixS_S__param_2+8];
	ld.param.u64 	%rd8, [_Z12matrix_multi6MatrixS_S__param_1+16];
	ld.param.u32 	%r31, [_Z12matrix_multi6MatrixS_S__param_1+8];
	ld.param.u64 	%rd7, [_Z12matrix_multi6MatrixS_S__param_0+16];
	ld.param.u32 	%r28, [_Z12matrix_multi6MatrixS_S__param_0+8];
	ld.param.v2.u32 	{%r26, %r27}, [_Z12matrix_multi6MatrixS_S__param_0];
	ld.param.v2.u32 	{%r29, %r30}, [_Z12matrix_multi6MatrixS_S__param_1];
	ld.param.v2.u32 	{%r32, %r33}, [_Z12matrix_multi6MatrixS_S__param_2];
	mov.u32 	%r35, %ctaid.y;
	mov.u32 	%r36, %ctaid.x;
	mov.u32 	%r2, %tid.y;
	mov.u32 	%r3, %tid.x;
	shl.b32 	%r4, %r35, 5;
	shl.b32 	%r5, %r36, 5;
	setp.lt.s32 	%p1, %r29, 1;
	mov.f32 	%f110, 0f00000000;
	@%p1 bra 	$L__BB2_7;
	add.s32 	%r37, %r29, 31;
	shr.u32 	%r38, %r37, 5;
	mul.lo.s32 	%r53, %r4, %r31;
	cvta.to.global.u64 	%rd1, %rd9;
	shl.b32 	%r8, %r34, 5;
	add.s32 	%r9, %r4, %r2;
	shl.b32 	%r39, %r2, 7;
	mov.u32 	%r40, _ZZ12matrix_multi6MatrixS_S_E2As;
	add.s32 	%r10, %r40, %r39;
	shl.b32 	%r41, %r3, 2;
	add.s32 	%r11, %r10, %r41;
	cvta.to.global.u64 	%rd2, %rd8;
	mad.lo.s32 	%r42, %r31, %r2, %r3;
	cvt.s64.s32 	%rd3, %r42;
	add.s32 	%r12, %r5, %r3;
	mov.u32 	%r43, _ZZ12matrix_multi6MatrixS_S_E2Bs;
	add.s32 	%r14, %r43, %r41;
	add.s32 	%r13, %r14, %r39;
	mad.lo.s32 	%r44, %r34, %r2, %r3;
	cvt.s64.s32 	%rd4, %r44;
	neg.s32 	%r56, %r38;
	mov.f32 	%f110, 0f00000000;
	mov.u32 	%r52, %r5;
	mov.u32 	%r54, %r2;
	mov.u32 	%r55, %r3;
$L__BB2_2:
	setp.ge.s32 	%p2, %r9, %r30;
	cvt.s64.s32 	%rd10, %r53;
	add.s64 	%rd11, %rd3, %rd10;
	shl.b64 	%rd12, %rd11, 2;
	add.s64 	%rd5, %rd2, %rd12;
	cvt.s64.s32 	%rd6, %r52;
	setp.ge.s32 	%p3, %r55, %r29;
	mov.f32 	%f108, 0f00000000;
	or.pred  	%p4, %p3, %p2;
	@%p4 bra 	$L__BB2_4;
	ld.global.f32 	%f108, [%rd5];
$L__BB2_4:
	setp.ge.s32 	%p5, %r12, %r32;
	st.shared.f32 	[%r11], %f108;
	setp.ge.s32 	%p6, %r54, %r33;
	mov.f32 	%f109, 0f00000000;
	or.pred  	%p7, %p6, %p5;
	@%p7 bra 	$L__BB2_6;
	add.s64 	%rd13, %rd6, %rd4;
	shl.b64 	%rd14, %rd13, 2;
	add.s64 	%rd15, %rd1, %rd14;
	ld.global.f32 	%f109, [%rd15];
$L__BB2_6:
	cvt.u32.u64 	%r46, %rd6;
	st.shared.f32 	[%r13], %f109;
	bar.sync 	0;
	ld.shared.f32 	%f12, [%r10];
	ld.shared.f32 	%f13, [%r14];
	fma.rn.f32 	%f14, %f12, %f13, %f110;
	ld.shared.f32 	%f15, [%r10+4];
	ld.shared.f32 	%f16, [%r14+128];
	fma.rn.f32 	%f17, %f15, %f16, %f14;
	ld.shared.f32 	%f18, [%r10+8];
	ld.shared.f32 	%f19, [%r14+256];
	fma.rn.f32 	%f20, %f18, %f19, %f17;
	ld.shared.f32 	%f21, [%r10+12];
	ld.shared.f32 	%f22, [%r14+384];
	fma.rn.f32 	%f23, %f21, %f22, %f20;
	ld.shared.f32 	%f24, [%r10+16];
	ld.shared.f32 	%f25, [%r14+512];
	fma.rn.f32 	%f26, %f24, %f25, %f23;
	ld.shared.f32 	%f27, [%r10+20];
	ld.shared.f32 	%f28, [%r14+640];
	fma.rn.f32 	%f29, %f27, %f28, %f26;
	ld.shared.f32 	%f30, [%r10+24];
	ld.shared.f32 	%f31, [%r14+768];
	fma.rn.f32 	%f32, %f30, %f31, %f29;
	ld.shared.f32 	%f33, [%r10+28];
	ld.shared.f32 	%f34, [%r14+896];
	fma.rn.f32 	%f35, %f33, %f34, %f32;
	ld.shared.f32 	%f36, [%r10+32];
	ld.shared.f32 	%f37, [%r14+1024];
	fma.rn.f32 	%f38, %f36, %f37, %f35;
	ld.shared.f32 	%f39, [%r10+36];
	ld.shared.f32 	%f40, [%r14+1152];
	fma.rn.f32 	%f41, %f39, %f40, %f38;
	ld.shared.f32 	%f42, [%r10+40];
	ld.shared.f32 	%f43, [%r14+1280];
	fma.rn.f32 	%f44, %f42, %f43, %f41;
	ld.shared.f32 	%f45, [%r10+44];
	ld.shared.f32 	%f46, [%r14+1408];
	fma.rn.f32 	%f47, %f45, %f46, %f44;
	ld.shared.f32 	%f48, [%r10+48];
	ld.shared.f32 	%f49, [%r14+1536];
	fma.rn.f32 	%f50, %f48, %f49, %f47;
	ld.shared.f32 	%f51, [%r10+52];
	ld.shared.f32 	%f52, [%r14+1664];
	fma.rn.f32 	%f53, %f51, %f52, %f50;
	ld.shared.f32 	%f54, [%r10+56];
	ld.shared.f32 	%f55, [%r14+1792];
	fma.rn.f32 	%f56, %f54, %f55, %f53;
	ld.shared.f32 	%f57, [%r10+60];
	ld.shared.f32 	%f58, [%r14+1920];
	fma.rn.f32 	%f59, %f57, %f58, %f56;
	ld.shared.f32 	%f60, [%r10+64];
	ld.shared.f32 	%f61, [%r14+2048];
	fma.rn.f32 	%f62, %f60, %f61, %f59;
	ld.shared.f32 	%f63, [%r10+68];
	ld.shared.f32 	%f64, [%r14+2176];
	fma.rn.f32 	%f65, %f63, %f64, %f62;
	ld.shared.f32 	%f66, [%r10+72];
	ld.shared.f32 	%f67, [%r14+2304];
	fma.rn.f32 	%f68, %f66, %f67, %f65;
	ld.shared.f32 	%f69, [%r10+76];
	ld.shared.f32 	%f70, [%r14+2432];
	fma.rn.f32 	%f71, %f69, %f70, %f68;
	ld.shared.f32 	%f72, [%r10+80];
	ld.shared.f32 	%f73, [%r14+2560];
	fma.rn.f32 	%f74, %f72, %f73, %f71;
	ld.shared.f32 	%f75, [%r10+84];
	ld.shared.f32 	%f76, [%r14+2688];
	fma.rn.f32 	%f77, %f75, %f76, %f74;
	ld.shared.f32 	%f78, [%r10+88];
	ld.shared.f32 	%f79, [%r14+2816];
	fma.rn.f32 	%f80, %f78, %f79, %f77;
	ld.shared.f32 	%f81, [%r10+92];
	ld.shared.f32 	%f82, [%r14+2944];
	fma.rn.f32 	%f83, %f81, %f82, %f80;
	ld.shared.f32 	%f84, [%r10+96];
	ld.shared.f32 	%f85, [%r14+3072];
	fma.rn.f32 	%f86, %f84, %f85, %f83;
	ld.shared.f32 	%f87, [%r10+100];
	ld.shared.f32 	%f88, [%r14+3200];
	fma.rn.f32 	%f89, %f87, %f88, %f86;
	ld.shared.f32 	%f90, [%r10+104];
	ld.shared.f32 	%f91, [%r14+3328];
	fma.rn.f32 	%f92, %f90, %f91, %f89;
	ld.shared.f32 	%f93, [%r10+108];
	ld.shared.f32 	%f94, [%r14+3456];
	fma.rn.f32 	%f95, %f93, %f94, %f92;
	ld.shared.f32 	%f96, [%r10+112];
	ld.shared.f32 	%f97, [%r14+3584];
	fma.rn.f32 	%f98, %f96, %f97, %f95;
	ld.shared.f32 	%f99, [%r10+116];
	ld.shared.f32 	%f100, [%r14+3712];
	fma.rn.f32 	%f101, %f99, %f100, %f98;
	ld.shared.f32 	%f102, [%r10+120];
	ld.shared.f32 	%f103, [%r14+3840];
	fma.rn.f32 	%f104, %f102, %f103, %f101;
	ld.shared.f32 	%f105, [%r10+124];
	ld.shared.f32 	%f106, [%r14+3968];
	fma.rn.f32 	%f110, %f105, %f106, %f104;
	bar.sync 	0;
	add.s32 	%r56, %r56, 1;
	setp.ne.s32 	%p8, %r56, 0;
	add.s32 	%r55, %r55, 32;
	add.s32 	%r54, %r54, 32;
	add.s32 	%r53, %r53, 32;
	add.s32 	%r52, %r46, %r8;
	@%p8 bra 	$L__BB2_2;
$L__BB2_7:
	add.s32 	%r47, %r5, %r3;
	setp.ge.s32 	%p9, %r47, %r26;
	add.s32 	%r48, %r4, %r2;
	setp.ge.s32 	%p10, %r48, %r27;
	or.pred  	%p11, %p9, %p10;
	@%p11 bra 	$L__BB2_9;
	mad.lo.s32 	%r50, %r28, %r2, %r3;
	cvt.s64.s32 	%rd16, %r50;
	mad.lo.s32 	%r51, %r4, %r28, %r5;
	cvt.s64.s32 	%rd17, %r51;
	add.s64 	%rd18, %rd17, %rd16;
	cvta.to.global.u64 	%rd19, %rd7;
	shl.b64 	%rd20, %rd18, 2;
	add.s64 	%rd21, %rd19, %rd20;
	st.global.f32 	[%rd21], %f110;
$L__BB2_9:
	ret;

}


// ===== COMPILED SASS (sm_100) =====

	.target	sm_100

	.elftype	@"ET_EXEC"


//--------------------- .note.nv.tkinfo           --------------------------
	.section	.note.nv.tkinfo,"",@"SHT_NOTE"
	.sectionflags	@"SHF_NOTE_NV_TKINFO"
	.tkinfo
        /*0018*/ 	.word	0x00000002
        /*0030*/ 	.string	""
        /*0030*/ 	.string	"ptxas"
        /*0030*/ 	.string	"Cuda compilation tools, release 13.0, V13.0.88"
        /*0030*/ 	.string	"Build cuda_13.0.r13.0/compiler.36424714_0"
        /*0030*/ 	.string	"-arch sm_100 -m 64 "



//--------------------- .note.nv.cuinfo           --------------------------
	.section	.note.nv.cuinfo,"",@"SHT_NOTE"
	.sectionflags	@"SHF_NOTE_NV_CUINFO"
        /*0018*/ 	.short	0x0002
        /*001a*/ 	.short	0x0064
        /*001c*/ 	.short	0x0082
	.zero		2


//--------------------- .nv.info                  --------------------------
	.section	.nv.info,"",@"SHT_CUDA_INFO"
	.align	4


	//----- nvinfo : EIATTR_REGCOUNT
	.align		4
        /*0000*/ 	.byte	0x04, 0x2f
        /*0002*/ 	.short	(.L_1 - .L_0)
	.align		4
.L_0:
        /*0004*/ 	.word	index@(_Z21matrix_multi_elemwise6MatrixS_S_)
        /*0008*/ 	.word	0x0000000c


	//----- nvinfo : EIATTR_FRAME_SIZE
	.align		4
.L_1:
        /*000c*/ 	.byte	0x04, 0x11
        /*000e*/ 	.short	(.L_3 - .L_2)
	.align		4
.L_2:
        /*0010*/ 	.word	index@(_Z21matrix_multi_elemwise6MatrixS_S_)
        /*0014*/ 	.word	0x00000000


	//----- nvinfo : EIATTR_REGCOUNT
	.align		4
.L_3:
        /*0018*/ 	.byte	0x04, 0x2f
        /*001a*/ 	.short	(.L_5 - .L_4)
	.align		4
.L_4:
        /*001c*/ 	.word	index@(_Z23matrix_multi_not_shared6MatrixS_S_)
        /*0020*/ 	.word	0x00000020


	//----- nvinfo : EIATTR_FRAME_SIZE
	.align		4
.L_5:
        /*0024*/ 	.byte	0x04, 0x11
        /*0026*/ 	.short	(.L_7 - .L_6)
	.align		4
.L_6:
        /*0028*/ 	.word	index@(_Z23matrix_multi_not_shared6MatrixS_S_)
        /*002c*/ 	.word	0x00000000


	//----- nvinfo : EIATTR_REGCOUNT
	.align		4
.L_7:
        /*0030*/ 	.byte	0x04, 0x2f
        /*0032*/ 	.short	(.L_9 - .L_8)
	.align		4
.L_8:
        /*0034*/ 	.word	index@(_Z12matrix_multi6MatrixS_S_)
        /*0038*/ 	.word	0x00000020


	//----- nvinfo : EIATTR_FRAME_SIZE
	.align		4
.L_9:
        /*003c*/ 	.byte	0x04, 0x11
        /*003e*/ 	.short	(.L_11 - .L_10)
	.align		4
.L_10:
        /*0040*/ 	.word	index@(_Z12matrix_multi6MatrixS_S_)
        /*0044*/ 	.word	0x00000000


	//----- nvinfo : EIATTR_MIN_STACK_SIZE
	.align		4
.L_11:
        /*0048*/ 	.byte	0x04, 0x12
        /*004a*/ 	.short	(.L_13 - .L_12)
	.align		4
.L_12:
        /*004c*/ 	.word	index@(_Z12matrix_multi6MatrixS_S_)
        /*0050*/ 	.word	0x00000000


	//----- nvinfo : EIATTR_MIN_STACK_SIZE
	.align		4
.L_13:
        /*0054*/ 	.byte	0x04, 0x12
        /*0056*/ 	.short	(.L_15 - .L_14)
	.align		4
.L_14:
        /*0058*/ 	.word	index@(_Z23matrix_multi_not_shared6MatrixS_S_)
        /*005c*/ 	.word	0x00000000


	//----- nvinfo : EIATTR_MIN_STACK_SIZE
	.align		4
.L_15:
        /*0060*/ 	.byte	0x04, 0x12
        /*0062*/ 	.short	(.L_17 - .L_16)
	.align		4
.L_16:
        /*0064*/ 	.word	index@(_Z21matrix_multi_elemwise6MatrixS_S_)
        /*0068*/ 	.word	0x00000000
.L_17:


//--------------------- .nv.compat                --------------------------
	.section	.nv.compat,"",@"SHT_CUDA_COMPAT_INFO"
	.align	4
        /*0000*/ 	.byte	0x02, 0x09, 0x00, 0x00, 0x02, 0x02, 0x01, 0x00, 0x02, 0x05, 0x05, 0x00, 0x03, 0x07, 0x01, 0x01
        /*0010*/ 	.byte	0x02, 0x03, 0x00, 0x00, 0x02, 0x06, 0x01, 0x00, 0x04, 0x0b, 0x08, 0x00, 0x09, 0x00, 0x00, 0x00
        /*0020*/ 	.byte	0x00, 0x00, 0x00, 0x00


//--------------------- .nv.info._Z12matrix_multi6MatrixS_S_ --------------------------
	.section	.nv.info._Z12matrix_multi6MatrixS_S_,"",@"SHT_CUDA_INFO"
	.sectionflags	@""
	.align	4


	//----- nvinfo : EIATTR_CUDA_API_VERSION
	.align		4
        /*0000*/ 	.byte	0x04, 0x37
        /*0002*/ 	.short	(.L_19 - .L_18)
.L_18:
        /*0004*/ 	.word	0x00000082


	//----- nvinfo : EIATTR_KPARAM_INFO
	.align		4
.L_19:
        /*0008*/ 	.byte	0x04, 0x17
        /*000a*/ 	.short	(.L_21 - .L_20)
.L_20:
        /*000c*/ 	.word	0x00000000
        /*0010*/ 	.short	0x0002
        /*0012*/ 	.short	0x0030
        /*0014*/ 	.byte	0x00, 0xf0, 0x61, 0x00


	//----- nvinfo : EIATTR_KPARAM_INFO
	.align		4
.L_21:
        /*0018*/ 	.byte	0x04, 0x17
        /*001a*/ 	.short	(.L_23 - .L_22)
.L_22:
        /*001c*/ 	.word	0x00000000
        /*0020*/ 	.short	0x0001
        /*0022*/ 	.short	0x0018
        /*0024*/ 	.byte	0x00, 0xf0, 0x61, 0x00


	//----- nvinfo : EIATTR_KPARAM_INFO
	.align		4
.L_23:
        /*0028*/ 	.byte	0x04, 0x17
        /*002a*/ 	.short	(.L_25 - .L_24)
.L_24:
        /*002c*/ 	.word	0x00000000
        /*0030*/ 	.short	0x0000
        /*0032*/ 	.short	0x0000
        /*0034*/ 	.byte	0x00, 0xf0, 0x61, 0x00


	//----- nvinfo : EIATTR_SPARSE_MMA_MASK
	.align		4
.L_25:
        /*0038*/ 	.byte	0x03, 0x50
        /*003a*/ 	.short	0x0000


	//----- nvinfo : EIATTR_MAXREG_COUNT
	.align		4
        /*003c*/ 	.byte	0x03, 0x1b
        /*003e*/ 	.short	0x00ff


	//----- nvinfo : EIATTR_NUM_BARRIERS
	.align		4
        /*0040*/ 	.byte	0x02, 0x4c
        /*0042*/ 	.byte	0x01
	.zero		1


	//----- nvinfo : EIATTR_MERCURY_ISA_VERSION
	.align		4
        /*0044*/ 	.byte	0x03, 0x5f
        /*0046*/ 	.short	0x0101


	//----- nvinfo : EIATTR_VRC_CTA_INIT_COUNT
	.align		4
        /*0048*/ 	.byte	0x02, 0x4a
	.zero		1
	.zero		1


	//----- nvinfo : EIATTR_EXIT_INSTR_OFFSETS
	.align		4
        /*004c*/ 	.byte	0x04, 0x1c
        /*004e*/ 	.short	(.L_27 - .L_26)


	//   ....[0]....
.L_26:
        /*0050*/ 	.word	0x00000940


	//   ....[1]....
        /*0054*/ 	.word	0x000009f0


	//----- nvinfo : EIATTR_CBANK_PARAM_SIZE
	.align		4
.L_27:
        /*0058*/ 	.byte	0x03, 0x19
        /*005a*/ 	.short	0x0048


	//----- nvinfo : EIATTR_PARAM_CBANK
	.align		4
        /*005c*/ 	.byte	0x04, 0x0a
        /*005e*/ 	.short	(.L_29 - .L_28)
	.align		4
.L_28:
        /*0060*/ 	.word	index@(.nv.constant0._Z12matrix_multi6MatrixS_S_)
        /*0064*/ 	.short	0x0380
        /*0066*/ 	.short	0x0048


	//----- nvinfo : EIATTR_SW_WAR
	.align		4
.L_29:
        /*0068*/ 	.byte	0x04, 0x36
        /*006a*/ 	.short	(.L_31 - .L_30)
.L_30:
        /*006c*/ 	.word	0x00000008
.L_31:


//--------------------- .nv.info._Z23matrix_multi_not_shared6MatrixS_S_ --------------------------
	.section	.nv.info._Z23matrix_multi_not_shared6MatrixS_S_,"",@"SHT_CUDA_INFO"
	.sectionflags	@""
	.align	4


	//----- nvinfo : EIATTR_CUDA_API_VERSION
	.align		4
        /*0000*/ 	.byte	0x04, 0x37
        /*0002*/ 	.short	(.L_33 - .L_32)
.L_32:
        /*0004*/ 	.word	0x00000082


	//----- nvinfo : EIATTR_KPARAM_INFO
	.align		4
.L_33:
        /*0008*/ 	.byte	0x04, 0x17
        /*000a*/ 	.short	(.L_35 - .L_34)
.L_34:
        /*000c*/ 	.word	0x00000000
        /*0010*/ 	.short	0x0002
        /*0012*/ 	.short	0x0030
        /*0014*/ 	.byte	0x00, 0xf0, 0x61, 0x00


	//----- nvinfo : EIATTR_KPARAM_INFO
	.align		4
.L_35:
        /*0018*/ 	.byte	0x04, 0x17
        /*001a*/ 	.short	(.L_37 - .L_36)
.L_36:
        /*001c*/ 	.word	0x00000000
        /*0020*/ 	.short	0x0001
        /*0022*/ 	.short	0x0018
        /*0024*/ 	.byte	0x00, 0xf0, 0x61, 0x00


	//----- nvinfo : EIATTR_KPARAM_INFO
	.align		4
.L_37:
        /*0028*/ 	.byte	0x04, 0x17
        /*002a*/ 	.short	(.L_39 - .L_38)
.L_38:
        /*002c*/ 	.word	0x00000000
        /*0030*/ 	.short	0x0000
        /*0032*/ 	.short	0x0000
        /*0034*/ 	.byte	0x00, 0xf0, 0x61, 0x00


	//----- nvinfo : EIATTR_SPARSE_MMA_MASK
	.align		4
.L_39:
        /*0038*/ 	.byte	0x03, 0x50
        /*003a*/ 	.short	0x0000


	//----- nvinfo : EIATTR_MAXREG_COUNT
	.align		4
        /*003c*/ 	.byte	0x03, 0x1b
        /*003e*/ 	.short	0x00ff


	//----- nvinfo : EIATTR_MERCURY_ISA_VERSION
	.align		4
        /*0040*/ 	.byte	0x03, 0x5f
        /*0042*/ 	.short	0x0101


	//----- nvinfo : EIATTR_VRC_CTA_INIT_COUNT
	.align		4
        /*0044*/ 	.byte	0x02, 0x4a
	.zero		1
	.zero		1


	//----- nvinfo : EIATTR_EXIT_INSTR_OFFSETS
	.align		4
        /*0048*/ 	.byte	0x04, 0x1c
        /*004a*/ 	.short	(.L_41 - .L_40)


	//   ....[0]....
.L_40:
        /*004c*/ 	.word	0x000000c0


	//   ....[1]....
        /*0050*/ 	.word	0x00000b10


	//----- nvinfo : EIATTR_CBANK_PARAM_SIZE
	.align		4
.L_41:
        /*0054*/ 	.byte	0x03, 0x19
        /*0056*/ 	.short	0x0048


	//----- nvinfo : EIATTR_PARAM_CBANK
	.align		4
        /*0058*/ 	.byte	0x04, 0x0a
        /*005a*/ 	.short	(.L_43 - .L_42)
	.align		4
.L_42:
        /*005c*/ 	.word	index@(.nv.constant0._Z23matrix_multi_not_shared6MatrixS_S_)
        /*0060*/ 	.short	0x0380
        /*0062*/ 	.short	0x0048


	//----- nvinfo : EIATTR_SW_WAR
	.align		4
.L_43:
        /*0064*/ 	.byte	0x04, 0x36
        /*0066*/ 	.short	(.L_45 - .L_44)
.L_44:
        /*0068*/ 	.word	0x00000008
.L_45:


//--------------------- .nv.info._Z21matrix_multi_elemwise6MatrixS_S_ --------------------------
	.section	.nv.info._Z21matrix_multi_elemwise6MatrixS_S_,"",@"SHT_CUDA_INFO"
	.sectionflags	@""
	.align	4


	//----- nvinfo : EIATTR_CUDA_API_VERSION
	.align		4
        /*0000*/ 	.byte	0x04, 0x37
        /*0002*/ 	.short	(.L_47 - .L_46)
.L_46:
        /*0004*/ 	.word	0x00000082


	//----- nvinfo : EIATTR_KPARAM_INFO
	.align		4
.L_47:
        /*0008*/ 	.byte	0x04, 0x17
        /*000a*/ 	.short	(.L_49 - .L_48)
.L_48:
        /*000c*/ 	.word	0x00000000
        /*0010*/ 	.short	0x0002
        /*0012*/ 	.short	0x0030
        /*0014*/ 	.byte	0x00, 0xf0, 0x61, 0x00


	//----- nvinfo : EIATTR_KPARAM_INFO
	.align		4
.L_49:
        /*0018*/ 	.byte	0x04, 0x17
        /*001a*/ 	.short	(.L_51 - .L_50)
.L_50:
        /*001c*/ 	.word	0x00000000
        /*0020*/ 	.short	0x0001
        /*0022*/ 	.short	0x0018
        /*0024*/ 	.byte	0x00, 0xf0, 0x61, 0x00


	//----- nvinfo : EIATTR_KPARAM_INFO
	.align		4
.L_51:
        /*0028*/ 	.byte	0x04, 0x17
        /*002a*/ 	.short	(.L_53 - .L_52)
.L_52:
        /*002c*/ 	.word	0x00000000
        /*0030*/ 	.short	0x0000
        /*0032*/ 	.short	0x0000
        /*0034*/ 	.byte	0x00, 0xf0, 0x61, 0x00


	//----- nvinfo : EIATTR_SPARSE_MMA_MASK
	.align		4
.L_53:
        /*0038*/ 	.byte	0x03, 0x50
        /*003a*/ 	.short	0x0000


	//----- nvinfo : EIATTR_MAXREG_COUNT
	.align		4
        /*003c*/ 	.byte	0x03, 0x1b
        /*003e*/ 	.short	0x00ff


	//----- nvinfo : EIATTR_MERCURY_ISA_VERSION
	.align		4
        /*0040*/ 	.byte	0x03, 0x5f
        /*0042*/ 	.short	0x0101


	//----- nvinfo : EIATTR_VRC_CTA_INIT_COUNT
	.align		4
        /*0044*/ 	.byte	0x02, 0x4a
	.zero		1
	.zero		1


	//----- nvinfo : EIATTR_EXIT_INSTR_OFFSETS
	.align		4
        /*0048*/ 	.byte	0x04, 0x1c
        /*004a*/ 	.short	(.L_55 - .L_54)


	//   ....[0]....
.L_54:
        /*004c*/ 	.word	0x000000d0


	//   ....[1]....
        /*0050*/ 	.word	0x00000190


	//----- nvinfo : EIATTR_CBANK_PARAM_SIZE
	.align		4
.L_55:
        /*0054*/ 	.byte	0x03, 0x19
        /*0056*/ 	.short	0x0048


	//----- nvinfo : EIATTR_PARAM_CBANK
	.align		4
        /*0058*/ 	.byte	0x04, 0x0a
        /*005a*/ 	.short	(.L_57 - .L_56)
	.align		4
.L_56:
        /*005c*/ 	.word	index@(.nv.constant0._Z21matrix_multi_elemwise6MatrixS_S_)
        /*0060*/ 	.short	0x0380
        /*0062*/ 	.short	0x0048


	//----- nvinfo : EIATTR_SW_WAR
	.align		4
.L_57:
        /*0064*/ 	.byte	0x04, 0x36
        /*0066*/ 	.short	(.L_59 - .L_58)
.L_58:
        /*0068*/ 	.word	0x00000008
.L_59:


//--------------------- .nv.callgraph             --------------------------
	.section	.nv.callgraph,"",@"SHT_CUDA_CALLGRAPH"
	.align	4
	.sectionentsize	8
	.align		4
        /*0000*/ 	.word	0x00000000
	.align		4
        /*0004*/ 	.word	0xffffffff
	.align		4
        /*0008*/ 	.word	0x00000000
	.align		4
        /*000c*/ 	.word	0xfffffffe
	.align		4
        /*0010*/ 	.word	0x00000000
	.align		4
        /*0014*/ 	.word	0xfffffffd
	.align		4
        /*0018*/ 	.word	0x00000000
	.align		4
        /*001c*/ 	.word	0xfffffffc


//--------------------- .text._Z12matrix_multi6MatrixS_S_ --------------------------
	.section	.text._Z12matrix_multi6MatrixS_S_,"ax",@progbits
	.align	128
        .global         _Z12matrix_multi6MatrixS_S_
        .type           _Z12matrix_multi6MatrixS_S_,@function
        .size           _Z12matrix_multi6MatrixS_S_,(.L_x_11 - _Z12matrix_multi6MatrixS_S_)
        .other          _Z12matrix_multi6MatrixS_S_,@"STO_CUDA_ENTRY STV_DEFAULT"
_Z12matrix_multi6MatrixS_S_:
.text._Z12matrix_multi6MatrixS_S_:
[----:B------:R-:W-:Y:S01]  /*0000*/  LDC R1, c[0x0][0x37c] ;  /* 0x0000df00ff017b82 */ /* 0x000fe20000000800 */
[----:B------:R-:W0:Y:S07]  /*0010*/  LDCU UR6, c[0x0][0x398] ;  /* 0x00007300ff0677ac */ /* 0x000e2e0008000800 */
[----:B------:R-:W1:Y:S01]  /*0020*/  S2UR UR4, SR_CTAID.Y ;  /* 0x00000000000479c3 */ /* 0x000e620000002600 */
[----:B------:R-:W2:Y:S01]  /*0030*/  S2R R0, SR_TID.Y ;  /* 0x0000000000007919 */ /* 0x000ea20000002200 */
[----:B------:R-:W-:Y:S01]  /*0040*/  HFMA2 R7, -RZ, RZ, 0, 0 ;  /* 0x00000000ff077431 */ /* 0x000fe200000001ff */
[----:B------:R-:W3:Y:S01]  /*0050*/  LDCU.64 UR10, c[0x0][0x358] ;  /* 0x00006b00ff0a77ac */ /* 0x000ee20008000a00 */
[----:B------:R-:W4:Y:S04]  /*0060*/  S2R R3, SR_TID.X ;  /* 0x0000000000037919 */ /* 0x000f280000002100 */
[----:B------:R-:W5:Y:S01]  /*0070*/  S2UR UR5, SR_CTAID.X ;  /* 0x00000000000579c3 */ /* 0x000f620000002500 */
[----:B0-----:R-:W-:-:S02]  /*0080*/  UISETP.GE.AND UP0, UPT, UR6, 0x1, UPT ;  /* 0x000000010600788c */ /* 0x001fc4000bf06270 */
[----:B-1----:R-:W-:Y:S02]  /*0090*/  USHF.L.U32 UR4, UR4, 0x5, URZ ;  /* 0x0000000504047899 */ /* 0x002fe400080006ff */
[----:B-----5:R-:W-:-:S05]  /*00a0*/  USHF.L.U32 UR5, UR5, 0x5, URZ ;  /* 0x0000000505057899 */ /* 0x020fca00080006ff */
[----:B--23--:R-:W-:Y:S07]  /*00b0*/  BRA.U !UP0, `(.L_x_0) ;  /* 0x00000009080c7547 */ /* 0x00cfee000b800000 */
[----:B------:R-:W0:Y:S01]  /*00c0*/  S2UR UR9, SR_CgaCtaId ;  /* 0x00000000000979c3 */ /* 0x000e220000008800 */
[----:B------:R-:W1:Y:S01]  /*00d0*/  LDCU UR8, c[0x0][0x39c] ;  /* 0x00007380ff0877ac */ /* 0x000e620008000800 */
[----:B------:R-:W-:Y:S02]  /*00e0*/  IADD3 R2, PT, PT, R0, UR4, RZ ;  /* 0x0000000400027c10 */ /* 0x000fe4000fffe0ff */
[----:B----4-:R-:W-:Y:S01]  /*00f0*/  IADD3 R4, PT, PT, R3, UR5, RZ ;  /* 0x0000000503047c10 */ /* 0x010fe2000fffe0ff */
[----:B------:R-:W2:Y:S01]  /*0100*/  LDCU UR14, c[0x0][0x3b0] ;  /* 0x00007600ff0e77ac */ /* 0x000ea20008000800 */
[----:B------:R-:W-:Y:S02]  /*0110*/  MOV R7, RZ ;  /* 0x000000ff00077202 */ /* 0x000fe40000000f00 */
[----:B------:R-:W-:Y:S01]  /*0120*/  MOV R16, R0 ;  /* 0x0000000000107202 */ /* 0x000fe20000000f00 */
[----:B------:R-:W3:Y:S01]  /*0130*/  LDCU UR12, c[0x0][0x3a0] ;  /* 0x00007400ff0c77ac */ /* 0x000ee20008000800 */
[----:B------:R-:W4:Y:S01]  /*0140*/  LDCU UR13, c[0x0][0x3b8] ;  /* 0x00007700ff0d77ac */ /* 0x000f220008000800 */
[----:B------:R-:W-:Y:S01]  /*0150*/  UMOV UR7, 0x400 ;  /* 0x0000040000077882 */ /* 0x000fe20000000000 */
[----:B------:R-:W-:Y:S01]  /*0160*/  UIADD3 UR6, UPT, UPT, UR6, 0x1f, URZ ;  /* 0x0000001f06067890 */ /* 0x000fe2000fffe0ff */
[----:B-1----:R-:W-:Y:S01]  /*0170*/  ISETP.GE.AND P0, PT, R2, UR8, PT ;  /* 0x0000000802007c0c */ /* 0x002fe2000bf06270 */
[----:B------:R-:W-:Y:S01]  /*0180*/  UIADD3 UR8, UPT, UPT, UR7, 0x1000, URZ ;  /* 0x0000100007087890 */ /* 0x000fe2000fffe0ff */
[----:B------:R-:W-:Y:S01]  /*0190*/  MOV R2, R3 ;  /* 0x0000000300027202 */ /* 0x000fe20000000f00 */
[----:B------:R-:W-:Y:S01]  /*01a0*/  USHF.R.U32.HI UR6, URZ, 0x5, UR6 ;  /* 0x00000005ff067899 */ /* 0x000fe20008011606 */
[----:B--2---:R-:W-:Y:S01]  /*01b0*/  ISETP.GE.AND P1, PT, R4, UR14, PT ;  /* 0x0000000e04007c0c */ /* 0x004fe2000bf26270 */
[----:B0-----:R-:W-:-:S02]  /*01c0*/  ULEA UR7, UR9, UR7, 0x18 ;  /* 0x0000000709077291 */ /* 0x001fc4000f8ec0ff */
[----:B------:R-:W-:Y:S01]  /*01d0*/  ULEA UR8, UR9, UR8, 0x18 ;  /* 0x0000000809087291 */ /* 0x000fe2000f8ec0ff */
[C-C-:B---3--:R-:W-:Y:S01]  /*01e0*/  IMAD R20, R0.reuse, UR12, R3.reuse ;  /* 0x0000000c00147c24 */ /* 0x148fe2000f8e0203 */
[----:B------:R-:W0:Y:S02]  /*01f0*/  LDCU UR18, c[0x0][0x398] ;  /* 0x00007300ff1277ac */ /* 0x000e240008000800 */
[C---:B------:R-:W-:Y:S01]  /*0200*/  LEA R22, R0.reuse, UR7, 0x7 ;  /* 0x0000000700167c11 */ /* 0x040fe2000f8e38ff */
[C---:B----4-:R-:W-:Y:S01]  /*0210*/  IMAD R17, R0.reuse, UR13, R3 ;  /* 0x0000000d00117c24 */ /* 0x050fe2000f8e0203 */
[C---:B------:R-:W-:Y:S01]  /*0220*/  LEA R19, R3.reuse, UR8, 0x2 ;  /* 0x0000000803137c11 */ /* 0x040fe2000f8e10ff */
[----:B------:R-:W1:Y:S01]  /*0230*/  LDCU UR19, c[0x0][0x3b8] ;  /* 0x00007700ff1377ac */ /* 0x000e620008000800 */
[----:B------:R-:W-:Y:S02]  /*0240*/  LEA R21, R3, R22, 0x2 ;  /* 0x0000001603157211 */ /* 0x000fe400078e10ff */
[----:B------:R-:W-:Y:S01]  /*0250*/  LEA R18, R0, R19, 0x7 ;  /* 0x0000001300127211 */ /* 0x000fe200078e38ff */
[----:B------:R-:W2:Y:S01]  /*0260*/  LDCU UR15, c[0x0][0x3b4] ;  /* 0x00007680ff0f77ac */ /* 0x000ea20008000800 */
[----:B------:R-:W3:Y:S01]  /*0270*/  LDCU.64 UR16, c[0x0][0x3a8] ;  /* 0x00007500ff1077ac */ /* 0x000ee20008000a00 */
[----:B------:R-:W-:-:S02]  /*0280*/  UIMAD UR9, UR4, UR12, URZ ;  /* 0x0000000c040972a4 */ /* 0x000fc4000f8e02ff */
[----:B------:R-:W-:Y:S01]  /*0290*/  UIADD3 UR6, UPT, UPT, -UR6, URZ, URZ ;  /* 0x000000ff06067290 */ /* 0x000fe2000fffe1ff */
[----:B------:R-:W-:-:S11]  /*02a0*/  UMOV UR7, UR5 ;  /* 0x0000000500077c82 */ /* 0x000fd60008000000 */
.L_x_1:
[----:B--2---:R-:W-:Y:S01]  /*02b0*/  ISETP.GE.OR P2, PT, R16, UR15, P1 ;  /* 0x0000000f10007c0c */ /* 0x004fe20008f46670 */
[----:B------:R-:W-:Y:S02]  /*02c0*/  USHF.R.S32.HI UR8, URZ, 0x1f, UR9 ;  /* 0x0000001fff087899 */ /* 0x000fe40008011409 */
[----:B------:R-:W-:Y:S01]  /*02d0*/  IADD3 R6, P5, PT, R20, UR9, RZ ;  /* 0x0000000914067c10 */ /* 0x000fe2000ffbe0ff */
[----:B------:R-:W-:Y:S01]  /*02e0*/  USHF.R.S32.HI UR12, URZ, 0x1f, UR7 ;  /* 0x0000001fff0c7899 */ /* 0x000fe20008011407 */
[----:B0-----:R-:W-:Y:S01]  /*02f0*/  ISETP.GE.OR P3, PT, R2, UR18, P0 ;  /* 0x0000001202007c0c */ /* 0x001fe20008766670 */
[----:B------:R-:W-:Y:S01]  /*0300*/  HFMA2 R27, -RZ, RZ, 0, 0 ;  /* 0x00000000ff1b7431 */ /* 0x000fe200000001ff */
[----:B------:R-:W-:Y:S02]  /*0310*/  LEA.HI.X.SX32 R11, R20, UR8, 0x1, P5 ;  /* 0x00000008140b7c11 */ /* 0x000fe4000a8f0eff */
[----:B---3--:R-:W-:-:S04]  /*0320*/  LEA R12, P5, R6, UR16, 0x2 ;  /* 0x00000010060c7c11 */ /* 0x008fc8000f8a10ff */
[----:B------:R-:W0:Y:S01]  /*0330*/  @!P2 LDC.64 R4, c[0x0][0x3c0] ;  /* 0x0000f000ff04ab82 */ /* 0x000e220000000a00 */
[C---:B------:R-:W-:Y:S02]  /*0340*/  @!P2 IADD3 R8, P4, PT, R17.reuse, UR7, RZ ;  /* 0x000000071108ac10 */ /* 0x040fe4000ff9e0ff */
[----:B------:R-:W-:Y:S02]  /*0350*/  LEA.HI.X R13, R6, UR17, R11, 0x2, P5 ;  /* 0x00000011060d7c11 */ /* 0x000fe4000a8f140b */
[----:B------:R-:W-:Y:S02]  /*0360*/  @!P2 LEA.HI.X.SX32 R9, R17, UR12, 0x1, P4 ;  /* 0x0000000c1109ac11 */ /* 0x000fe4000a0f0eff */
[----:B------:R-:W-:-:S06]  /*0370*/  MOV R6, RZ ;  /* 0x000000ff00067202 */ /* 0x000fcc0000000f00 */
[----:B------:R-:W2:Y:S01]  /*0380*/  @!P3 LDG.E R6, desc[UR10][R12.64] ;  /* 0x0000000a0c06b981 */ /* 0x000ea2000c1e1900 */
[----:B0-----:R-:W-:-:S04]  /*0390*/  @!P2 LEA R4, P4, R8, R4, 0x2 ;  /* 0x000000040804a211 */ /* 0x001fc800078810ff */
[----:B------:R-:W-:-:S05]  /*03a0*/  @!P2 LEA.HI.X R5, R8, R5, R9, 0x2, P4 ;  /* 0x000000050805a211 */ /* 0x000fca00020f1409 */
[----:B------:R-:W3:Y:S01]  /*03b0*/  @!P2 LDG.E R27, desc[UR10][R4.64] ;  /* 0x0000000a041ba981 */ /* 0x000ee2000c1e1900 */
[----:B------:R-:W-:-:S04]  /*03c0*/  UIADD3 UR6, UPT, UPT, UR6, 0x1, URZ ;  /* 0x0000000106067890 */ /* 0x000fc8000fffe0ff */
[----:B------:R-:W-:Y:S01]  /*03d0*/  UISETP.NE.AND UP0, UPT, UR6, URZ, UPT ;  /* 0x000000ff0600728c */ /* 0x000fe2000bf05270 */
[----:B------:R-:W-:Y:S02]  /*03e0*/  IADD3 R2, PT, PT, R2, 0x20, RZ ;  /* 0x0000002002027810 */ /* 0x000fe40007ffe0ff */
[----:B------:R-:W-:Y:S01]  /*03f0*/  IADD3 R16, PT, PT, R16, 0x20, RZ ;  /* 0x0000002010107810 */ /* 0x000fe20007ffe0ff */
[----:B------:R-:W-:Y:S01]  /*0400*/  UIADD3 UR9, UPT, UPT, UR9, 0x20, URZ ;  /* 0x0000002009097890 */ /* 0x000fe2000fffe0ff */
[----:B--2---:R-:W-:Y:S04]  /*0410*/  STS [R21], R6 ;  /* 0x0000000615007388 */ /* 0x004fe80000000800 */
[----:B---3--:R-:W-:Y:S01]  /*0420*/  STS [R18], R27 ;  /* 0x0000001b12007388 */ /* 0x008fe20000000800 */
[----:B------:R-:W-:Y:S06]  /*0430*/  BAR.SYNC.DEFER_BLOCKING 0x0 ;  /* 0x0000000000007b1d */ /* 0x000fec0000010000 */
[----:B------:R-:W-:Y:S04]  /*0440*/  LDS R26, [R19] ;  /* 0x00000000131a7984 */ /* 0x000fe80000000800 */
[----:B------:R-:W0:Y:S04]  /*0450*/  LDS.128 R8, [R22] ;  /* 0x0000000016087984 */ /* 0x000e280000000c00 */
[----:B------:R-:W2:Y:S04]  /*0460*/  LDS R29, [R19+0x80] ;  /* 0x00008000131d7984 */ /* 0x000ea80000000800 */
[----:B------:R-:W3:Y:S04]  /*0470*/  LDS R4, [R19+0x100] ;  /* 0x0001000013047984 */ /* 0x000ee80000000800 */
[----:B------:R-:W4:Y:S04]  /*0480*/  LDS R28, [R19+0x180] ;  /* 0x00018000131c7984 */ /* 0x000f280000000800 */
[----:B------:R-:W-:Y:S04]  /*0490*/  LDS R25, [R19+0x200] ;  /* 0x0002000013197984 */ /* 0x000fe80000000800 */
[----:B------:R-:W5:Y:S04]  /*04a0*/  LDS.128 R12, [R22+0x10] ;  /* 0x00001000160c7984 */ /* 0x000f680000000c00 */
[----:B------:R-:W1:Y:S04]  /*04b0*/  LDS R24, [R19+0x280] ;  /* 0x0002800013187984 */ /* 0x000e680000000800 */
[----:B------:R-:W1:Y:S01]  /*04c0*/  LDS R23, [R19+0x300] ;  /* 0x0003000013177984 */ /* 0x000e620000000800 */
[----:B0-----:R-:W-:-:S03]  /*04d0*/  FFMA R8, R8, R26, R7 ;  /* 0x0000001a08087223 */ /* 0x001fc60000000007 */
[----:B------:R-:W0:Y:S01]  /*04e0*/  LDS R26, [R19+0x380] ;  /* 0x00038000131a7984 */ /* 0x000e220000000800 */
[----:B--2---:R-:W-:-:S03]  /*04f0*/  FFMA R9, R29, R9, R8 ;  /* 0x000000091d097223 */ /* 0x004fc60000000008 */
[----:B------:R-:W-:Y:S01]  /*0500*/  LDS R8, [R19+0x480] ;  /* 0x0004800013087984 */ /* 0x000fe20000000800 */
[----:B---3--:R-:W-:-:S03]  /*0510*/  FFMA R27, R4, R10, R9 ;  /* 0x0000000a041b7223 */ /* 0x008fc60000000009 */
[----:B------:R-:W-:Y:S04]  /*0520*/  LDS R9, [R19+0x400] ;  /* 0x0004000013097984 */ /* 0x000fe80000000800 */
[----:B------:R-:W2:Y:S01]  /*0530*/  LDS.128 R4, [R22+0x20] ;  /* 0x0000200016047984 */ /* 0x000ea20000000c00 */
[----:B----4-:R-:W-:-:S03]  /*0540*/  FFMA R27, R28, R11, R27 ;  /* 0x0000000b1c1b7223 */ /* 0x010fc6000000001b */
[----:B------:R-:W3:Y:S01]  /*0550*/  LDS R11, [R19+0x500] ;  /* 0x00050000130b7984 */ /* 0x000ee20000000800 */
[----:B-----5:R-:W-:-:S03]  /*0560*/  FFMA R25, R12, R25, R27 ;  /* 0x000000190c197223 */ /* 0x020fc6000000001b */
[----:B------:R-:W-:Y:S01]  /*0570*/  LDS R29, [R19+0x900] ;  /* 0x00090000131d7984 */ /* 0x000fe20000000800 */
[----:B-1----:R-:W-:-:S03]  /*0580*/  FFMA R10, R24, R13, R25 ;  /* 0x0000000d180a7223 */ /* 0x002fc60000000019 */
[----:B------:R-:W1:Y:S01]  /*0590*/  LDS R24, [R19+0x580] ;  /* 0x0005800013187984 */ /* 0x000e620000000800 */
[----:B------:R-:W-:-:S03]  /*05a0*/  FFMA R23, R23, R14, R10 ;  /* 0x0000000e17177223 */ /* 0x000fc6000000000a */
[----:B------:R-:W-:Y:S04]  /*05b0*/  LDS R25, [R19+0x700] ;  /* 0x0007000013197984 */ /* 0x000fe80000000800 */
[----:B------:R-:W-:Y:S01]  /*05c0*/  LDS R28, [R19+0xa80] ;  /* 0x000a8000131c7984 */ /* 0x000fe20000000800 */
[----:B0-----:R-:W-:-:S03]  /*05d0*/  FFMA R27, R26, R15, R23 ;  /* 0x0000000f1a1b7223 */ /* 0x001fc60000000017 */
[----:B------:R-:W-:Y:S04]  /*05e0*/  LDS R23, [R19+0x600] ;  /* 0x0006000013177984 */ /* 0x000fe80000000800 */
[----:B------:R-:W0:Y:S04]  /*05f0*/  LDS.128 R12, [R22+0x30] ;  /* 0x00003000160c7984 */ /* 0x000e280000000c00 */
[----:B------:R-:W4:Y:S01]  /*0600*/  LDS R26, [R19+0x680] ;  /* 0x00068000131a7984 */ /* 0x000f220000000800 */
[----:B--2---:R-:W-:-:S03]  /*0610*/  FFMA R9, R4, R9, R27 ;  /* 0x0000000904097223 */ /* 0x004fc6000000001b */
[----:B------:R-:W2:Y:S01]  /*0620*/  LDS R4, [R19+0x780] ;  /* 0x0007800013047984 */ /* 0x000ea20000000800 */
[----:B------:R-:W-:-:S03]  /*0630*/  FFMA R8, R8, R5, R9 ;  /* 0x0000000508087223 */ /* 0x000fc60000000009 */
[----:B------:R-:W-:Y:S01]  /*0640*/  LDS R27, [R19+0x800] ;  /* 0x00080000131b7984 */ /* 0x000fe20000000800 */
[----:B---3--:R-:W-:-:S03]  /*0650*/  FFMA R5, R11, R6, R8 ;  /* 0x000000060b057223 */ /* 0x008fc60000000008 */
[----:B------:R-:W3:Y:S01]  /*0660*/  LDS.128 R8, [R22+0x40] ;  /* 0x0000400016087984 */ /* 0x000ee20000000c00 */
[----:B-1----:R-:W-:-:S03]  /*0670*/  FFMA R5, R24, R7, R5 ;  /* 0x0000000718057223 */ /* 0x002fc60000000005 */
[----:B------:R-:W1:Y:S01]  /*0680*/  LDS R24, [R19+0x880] ;  /* 0x0008800013187984 */ /* 0x000e620000000800 */
[----:B0-----:R-:W-:-:S03]  /*0690*/  FFMA R5, R12, R23, R5 ;  /* 0x000000170c057223 */ /* 0x001fc60000000005 */
[----:B------:R-:W-:Y:S01]  /*06a0*/  LDS R23, [R19+0xa00] ;  /* 0x000a000013177984 */ /* 0x000fe20000000800 */
[----:B----4-:R-:W-:-:S04]  /*06b0*/  FFMA R26, R26, R13, R5 ;  /* 0x0000000d1a1a7223 */ /* 0x010fc80000000005 */
[----:B------:R-:W-:Y:S02]  /*06c0*/  FFMA R25, R25, R14, R26 ;  /* 0x0000000e19197223 */ /* 0x000fe4000000001a */
[----:B------:R-:W0:Y:S02]  /*06d0*/  LDS R26, [R19+0x980] ;  /* 0x00098000131a7984 */ /* 0x000e240000000800 */
[----:B--2---:R-:W-:Y:S02]  /*06e0*/  FFMA R15, R4, R15, R25 ;  /* 0x0000000f040f7223 */ /* 0x004fe40000000019 */
[----:B------:R-:W2:Y:S04]  /*06f0*/  LDS.128 R4, [R22+0x50] ;  /* 0x0000500016047984 */ /* 0x000ea80000000c00 */
[----:B------:R-:W4:Y:S01]  /*0700*/  LDS R25, [R19+0xb00] ;  /* 0x000b000013197984 */ /* 0x000f220000000800 */
[----:B---3--:R-:W-:-:S03]  /*0710*/  FFMA R15, R8, R27, R15 ;  /* 0x0000001b080f7223 */ /* 0x008fc6000000000f */
[----:B------:R-:W3:Y:S01]  /*0720*/  LDS R8, [R19+0xb80] ;  /* 0x000b800013087984 */ /* 0x000ee20000000800 */
[----:B-1----:R-:W-:-:S03]  /*0730*/  FFMA R24, R24, R9, R15 ;  /* 0x0000000918187223 */ /* 0x002fc6000000000f */
[----:B------:R-:W-:Y:S04]  /*0740*/  LDS R9, [R19+0xc00] ;  /* 0x000c000013097984 */ /* 0x000fe80000000800 */
[----:B------:R-:W1:Y:S01]  /*0750*/  LDS.128 R12, [R22+0x60] ;  /* 0x00006000160c7984 */ /* 0x000e620000000c00 */
[----:B------:R-:W-:-:S03]  /*0760*/  FFMA R29, R29, R10, R24 ;  /* 0x0000000a1d1d7223 */ /* 0x000fc60000000018 */
[----:B------:R-:W5:Y:S04]  /*0770*/  LDS R10, [R19+0xc80] ;  /* 0x000c8000130a7984 */ /* 0x000f680000000800 */
[----:B------:R-:W-:Y:S01]  /*0780*/  LDS R24, [R19+0xd80] ;  /* 0x000d800013187984 */ /* 0x000fe20000000800 */
[----:B0-----:R-:W-:-:S04]  /*0790*/  FFMA R11, R26, R11, R29 ;  /* 0x0000000b1a0b7223 */ /* 0x001fc8000000001d */
[----:B--2---:R-:W-:Y:S02]  /*07a0*/  FFMA R11, R4, R23, R11 ;  /* 0x00000017040b7223 */ /* 0x004fe4000000000b */
[----:B------:R-:W-:Y:S02]  /*07b0*/  LDS R23, [R19+0xf00] ;  /* 0x000f000013177984 */ /* 0x000fe40000000800 */
[----:B------:R-:W-:Y:S02]  /*07c0*/  FFMA R28, R28, R5, R11 ;  /* 0x000000051c1c7223 */ /* 0x000fe4000000000b */
[----:B------:R-:W0:Y:S02]  /*07d0*/  LDS R11, [R19+0xd00] ;  /* 0x000d0000130b7984 */ /* 0x000e240000000800 */
[----:B----4-:R-:W-:-:S04]  /*07e0*/  FFMA R25, R25, R6, R28 ;  /* 0x0000000619197223 */ /* 0x010fc8000000001c */
[----:B---3--:R-:W-:Y:S02]  /*07f0*/  FFMA R27, R8, R7, R25 ;  /* 0x00000007081b7223 */ /* 0x008fe40000000019 */
[----:B------:R-:W-:Y:S04]  /*0800*/  LDS R25, [R19+0xe00] ;  /* 0x000e000013197984 */ /* 0x000fe80000000800 */
[----:B------:R-:W2:Y:S04]  /*0810*/  LDS.128 R4, [R22+0x70] ;  /* 0x0000700016047984 */ /* 0x000ea80000000c00 */
[----:B------:R-:W3:Y:S01]  /*0820*/  LDS R8, [R19+0xe80] ;  /* 0x000e800013087984 */ /* 0x000ee20000000800 */
[----:B-1----:R-:W-:-:S03]  /*0830*/  FFMA R9, R12, R9, R27 ;  /* 0x000000090c097223 */ /* 0x002fc6000000001b */
[----:B------:R-:W1:Y:S01]  /*0840*/  LDS R12, [R19+0xf80] ;  /* 0x000f8000130c7984 */ /* 0x000e620000000800 */
[----:B-----5:R-:W-:-:S04]  /*0850*/  FFMA R10, R10, R13, R9 ;  /* 0x0000000d0a0a7223 */ /* 0x020fc80000000009 */
[----:B0-----:R-:W-:-:S04]  /*0860*/  FFMA R11, R11, R14, R10 ;  /* 0x0000000e0b0b7223 */ /* 0x001fc8000000000a */
[----:B------:R-:W-:-:S04]  /*0870*/  FFMA R11, R24, R15, R11 ;  /* 0x0000000f180b7223 */ /* 0x000fc8000000000b */
[----:B--2---:R-:W-:-:S04]  /*0880*/  FFMA R11, R4, R25, R11 ;  /* 0x00000019040b7223 */ /* 0x004fc8000000000b */
[----:B---3--:R-:W-:-:S04]  /*0890*/  FFMA R8, R8, R5, R11 ;  /* 0x0000000508087223 */ /* 0x008fc8000000000b */
[----:B------:R-:W-:Y:S01]  /*08a0*/  FFMA R23, R23, R6, R8 ;  /* 0x0000000617177223 */ /* 0x000fe20000000008 */
[----:B------:R-:W-:-:S03]  /*08b0*/  ULEA UR7, UR19, UR7, 0x5 ;  /* 0x0000000713077291 */ /* 0x000fc6000f8e28ff */
[----:B-1----:R-:W-:Y:S01]  /*08c0*/  FFMA R7, R12, R7, R23 ;  /* 0x000000070c077223 */ /* 0x002fe20000000017 */
[----:B------:R-:W-:Y:S06]  /*08d0*/  BAR.SYNC.DEFER_BLOCKING 0x0 ;  /* 0x0000000000007b1d */ /* 0x000fec0000010000 */
[----:B------:R-:W-:Y:S05]  /*08e0*/  BRA.U UP0, `(.L_x_1) ;  /* 0xfffffff900707547 */ /* 0x000fea000b83ffff */
.L_x_0:
[----:B------:R-:W0:Y:S01]  /*08f0*/  LDCU.64 UR6, c[0x0][0x380] ;  /* 0x00007000ff0677ac */ /* 0x000e220008000a00 */
[----:B------:R-:W-:Y:S02]  /*0900*/  IADD3 R4, PT, PT, R0, UR4, RZ ;  /* 0x0000000400047c10 */ /* 0x000fe4000fffe0ff */
[----:B----4-:R-:W-:Y:S02]  /*0910*/  IADD3 R2, PT, PT, R3, UR5, RZ ;  /* 0x0000000503027c10 */ /* 0x010fe4000fffe0ff */
[----:B0-----:R-:W-:-:S04]  /*0920*/  ISETP.GE.AND P0, PT, R4, UR7, PT ;  /* 0x0000000704007c0c */ /* 0x001fc8000bf06270 */
[----:B------:R-:W-:-:S13]  /*0930*/  ISETP.GE.OR P0, PT, R2, UR6, P0 ;  /* 0x0000000602007c0c */ /* 0x000fda0008706670 */
[----:B------:R-:W-:Y:S05]  /*0940*/  @P0 EXIT ;  /* 0x000000000000094d */ /* 0x000fea0003800000 */
[----:B------:R-:W0:Y:S01]  /*0950*/  LDCU UR7, c[0x0][0x388] ;  /* 0x00007100ff0777ac */ /* 0x000e220008000800 */
[----:B------:R-:W1:Y:S01]  /*0960*/  LDCU.64 UR8, c[0x0][0x390] ;  /* 0x00007200ff0877ac */ /* 0x000e620008000a00 */
[----:B0-----:R-:W-:Y:S02]  /*0970*/  UIMAD UR6, UR4, UR7, UR5 ;  /* 0x00000007040672a4 */ /* 0x001fe4000f8e0205 */
[----:B------:R-:W-:Y:S02]  /*0980*/  IMAD R0, R0, UR7, R3 ;  /* 0x0000000700007c24 */ /* 0x000fe4000f8e0203 */
[----:B------:R-:W-:-:S03]  /*0990*/  USHF.R.S32.HI UR7, URZ, 0x1f, UR6 ;  /* 0x0000001fff077899 */ /* 0x000fc60008011406 */
[----:B------:R-:W-:-:S04]  /*09a0*/  IADD3 R3, P0, PT, R0, UR6, RZ ;  /* 0x0000000600037c10 */ /* 0x000fc8000ff1e0ff */
[----:B------:R-:W-:Y:S02]  /*09b0*/  LEA.HI.X.SX32 R0, R0, UR7, 0x1, P0 ;  /* 0x0000000700007c11 */ /* 0x000fe400080f0eff */
[----:B-1----:R-:W-:-:S04]  /*09c0*/  LEA R2, P0, R3, UR8, 0x2 ;  /* 0x0000000803027c11 */ /* 0x002fc8000f8010ff */
[----:B------:R-:W-:-:S05]  /*09d0*/  LEA.HI.X R3, R3, UR9, R0, 0x2, P0 ;  /* 0x0000000903037c11 */ /* 0x000fca00080f1400 */
[----:B------:R-:W-:Y:S01]  /*09e0*/  STG.E desc[UR10][R2.64], R7 ;  /* 0x0000000702007986 */ /* 0x000fe2000c10190a */
[----:B------:R-:W-:Y:S05]  /*09f0*/  EXIT ;  /* 0x000000000000794d */ /* 0x000fea0003800000 */
.L_x_2:
[----:B------:R-:W-:-:S00]  /*0a00*/  BRA `(.L_x_2) ;  /* 0xfffffffc00fc7947 */ /* 0x000fc0000383ffff */
[----:B------:R-:W-:-:S00]  /*0a10*/  NOP ;  /* 0x0000000000007918 */ /* 0x000fc00000000000 */
        /* <DEDUP_REMOVED lines=14> */
.L_x_11:


//--------------------- .text._Z23matrix_multi_not_shared6MatrixS_S_ --------------------------
	.section	.text._Z23matrix_multi_not_shared6MatrixS_S_,"ax",@progbits
	.align	128
        .global         _Z23matrix_multi_not_shared6MatrixS_S_
        .type           _Z23matrix_multi_not_shared6MatrixS_S_,@function
        .size           _Z23matrix_multi_not_shared6MatrixS_S_,(.L_x_12 - _Z23matrix_multi_not_shared6MatrixS_S_)
        .other          _Z23matrix_multi_not_shared6MatrixS_S_,@"STO_CUDA_ENTRY STV_DEFAULT"
_Z23matrix_multi_not_shared6MatrixS_S_:
.text._Z23matrix_multi_not_shared6MatrixS_S_:
[----:B------:R-:W-:Y:S01]  /*0000*/  LDC R1, c[0x0][0x37c] ;  /* 0x0000df00ff017b82 */ /* 0x000fe20000000800 */
[----:B------:R-:W0:Y:S07]  /*0010*/  S2R R3, SR_TID.Y ;  /* 0x0000000000037919 */ /* 0x000e2e0000002200 */
[----:B------:R-:W1:Y:S01]  /*0020*/  LDC R15, c[0x0][0x360] ;  /* 0x0000d800ff0f7b82 */ /* 0x000e620000000800 */
[----:B------:R-:W2:Y:S01]  /*0030*/  LDCU.64 UR10, c[0x0][0x380] ;  /* 0x00007000ff0a77ac */ /* 0x000ea20008000a00 */
[----:B------:R-:W1:Y:S06]  /*0040*/  S2R R2, SR_TID.X ;  /* 0x0000000000027919 */ /* 0x000e6c0000002100 */
[----:B------:R-:W0:Y:S08]  /*0050*/  S2UR UR5, SR_CTAID.Y ;  /* 0x00000000000579c3 */ /* 0x000e300000002600 */
[----:B------:R-:W0:Y:S08]  /*0060*/  LDC R0, c[0x0][0x364] ;  /* 0x0000d900ff007b82 */ /* 0x000e300000000800 */
[----:B------:R-:W1:Y:S01]  /*0070*/  S2UR UR4, SR_CTAID.X ;  /* 0x00000000000479c3 */ /* 0x000e620000002500 */
[----:B0-----:R-:W-:-:S05]  /*0080*/  IMAD R0, R0, UR5, R3 ;  /* 0x0000000500007c24 */ /* 0x001fca000f8e0203 */
[----:B--2---:R-:W-:Y:S01]  /*0090*/  ISETP.GE.AND P0, PT, R0, UR11, PT ;  /* 0x0000000b00007c0c */ /* 0x004fe2000bf06270 */
[----:B-1----:R-:W-:-:S05]  /*00a0*/  IMAD R15, R15, UR4, R2 ;  /* 0x000000040f0f7c24 */ /* 0x002fca000f8e0202 */
[----:B------:R-:W-:-:S13]  /*00b0*/  ISETP.GE.OR P0, PT, R15, UR10, P0 ;  /* 0x0000000a0f007c0c */ /* 0x000fda0008706670 */
[----:B------:R-:W-:Y:S05]  /*00c0*/  @P0 EXIT ;  /* 0x000000000000094d */ /* 0x000fea0003800000 */
[----:B------:R-:W0:Y:S01]  /*00d0*/  LDCU UR5, c[0x0][0x398] ;  /* 0x00007300ff0577ac */ /* 0x000e220008000800 */
[----:B------:R-:W-:Y:S01]  /*00e0*/  HFMA2 R5, -RZ, RZ, 0, 0 ;  /* 0x00000000ff057431 */ /* 0x000fe200000001ff */
[----:B------:R-:W1:Y:S01]  /*00f0*/  LDCU.64 UR8, c[0x0][0x358] ;  /* 0x00006b00ff0877ac */ /* 0x000e620008000a00 */
[----:B0-----:R-:W-:-:S09]  /*0100*/  UISETP.GE.AND UP0, UPT, UR5, 0x1, UPT ;  /* 0x000000010500788c */ /* 0x001fd2000bf06270 */
[----:B-1----:R-:W-:Y:S05]  /*0110*/  BRA.U !UP0, `(.L_x_3) ;  /* 0x00000009086c7547 */ /* 0x002fea000b800000 */
[----:B------:R-:W-:Y:S02]  /*0120*/  UISETP.GE.U32.AND UP1, UPT, UR5, 0x8, UPT ;  /* 0x000000080500788c */ /* 0x000fe4000bf26070 */
[----:B------:R-:W-:Y:S01]  /*0130*/  IMAD R14, R0, UR5, RZ ;  /* 0x00000005000e7c24 */ /* 0x000fe2000f8e02ff */
[----:B------:R-:W-:Y:S01]  /*0140*/  ULOP3.LUT UR6, UR5, 0x7, URZ, 0xc0, !UPT ;  /* 0x0000000705067892 */ /* 0x000fe2000f8ec0ff */
[----:B------:R-:W-:Y:S01]  /*0150*/  MOV R18, RZ ;  /* 0x000000ff00127202 */ /* 0x000fe20000000f00 */
[----:B------:R-:W-:Y:S02]  /*0160*/  UMOV UR4, URZ ;  /* 0x000000ff00047c82 */ /* 0x000fe40008000000 */
[----:B------:R-:W-:Y:S02]  /*0170*/  UISETP.NE.AND UP0, UPT, UR6, URZ, UPT ;  /* 0x000000ff0600728c */ /* 0x000fe4000bf05270 */
[----:B------:R-:W-:Y:S09]  /*0180*/  BRA.U !UP1, `(.L_x_4) ;  /* 0x0000000509007547 */ /* 0x000ff2000b800000 */
[----:B------:R-:W0:Y:S01]  /*0190*/  LDC.64 R2, c[0x0][0x3a8] ;  /* 0x0000ea00ff027b82 */ /* 0x000e220000000a00 */
[----:B------:R-:W-:Y:S01]  /*01a0*/  ULOP3.LUT UR4, UR5, 0x7ffffff8, URZ, 0xc0, !UPT ;  /* 0x7ffffff805047892 */ /* 0x000fe2000f8ec0ff */
[----:B------:R-:W-:Y:S02]  /*01b0*/  MOV R18, RZ ;  /* 0x000000ff00127202 */ /* 0x000fe40000000f00 */
[----:B------:R-:W-:Y:S01]  /*01c0*/  MOV R16, R15 ;  /* 0x0000000f00107202 */ /* 0x000fe20000000f00 */
[----:B------:R-:W-:Y:S01]  /*01d0*/  UIADD3 UR7, UPT, UPT, -UR4, URZ, URZ ;  /* 0x000000ff04077290 */ /* 0x000fe2000fffe1ff */
[----:B0-----:R-:W-:-:S03]  /*01e0*/  IMAD.WIDE.U32 R2, R14, 0x4, R2 ;  /* 0x000000040e027825 */ /* 0x001fc600078e0002 */
[----:B------:R-:W-:-:S04]  /*01f0*/  IADD3 R2, P0, PT, R2, 0x10, RZ ;  /* 0x0000001002027810 */ /* 0x000fc80007f1e0ff */
[----:B------:R-:W-:-:S09]  /*0200*/  IADD3.X R3, PT, PT, RZ, R3, RZ, P0, !PT ;  /* 0x00000003ff037210 */ /* 0x000fd200007fe4ff */
.L_x_5:
[----:B0-----:R-:W0:Y:S01]  /*0210*/  LDC.64 R8, c[0x0][0x3c0] ;  /* 0x0000f000ff087b82 */ /* 0x001e220000000a00 */
[----:B------:R-:W2:Y:S04]  /*0220*/  LDG.E R20, desc[UR8][R2.64+-0x10] ;  /* 0xfffff00802147981 */ /* 0x000ea8000c1e1900 */
[----:B------:R-:W3:Y:S03]  /*0230*/  LDG.E R26, desc[UR8][R2.64+-0xc] ;  /* 0xfffff408021a7981 */ /* 0x000ee6000c1e1900 */
[----:B-1----:R-:W1:Y:S01]  /*0240*/  LDC R17, c[0x0][0x3b0] ;  /* 0x0000ec00ff117b82 */ /* 0x002e620000000800 */
[----:B------:R-:W4:Y:S04]  /*0250*/  LDG.E R24, desc[UR8][R2.64+-0x8] ;  /* 0xfffff80802187981 */ /* 0x000f28000c1e1900 */
[----:B------:R-:W5:Y:S04]  /*0260*/  LDG.E R22, desc[UR8][R2.64+-0x4] ;  /* 0xfffffc0802167981 */ /* 0x000f68000c1e1900 */
[----:B------:R-:W5:Y:S04]  /*0270*/  LDG.E R27, desc[UR8][R2.64] ;  /* 0x00000008021b7981 */ /* 0x000f68000c1e1900 */
[----:B------:R-:W5:Y:S01]  /*0280*/  LDG.E R29, desc[UR8][R2.64+0x4] ;  /* 0x00000408021d7981 */ /* 0x000f62000c1e1900 */
[----:B0-----:R-:W-:-:S05]  /*0290*/  IMAD.WIDE R8, R16, 0x4, R8 ;  /* 0x0000000410087825 */ /* 0x001fca00078e0208 */
[----:B------:R0:W2:Y:S01]  /*02a0*/  LDG.E R19, desc[UR8][R8.64] ;  /* 0x0000000808137981 */ /* 0x0000a2000c1e1900 */
[----:B-1----:R-:W-:-:S05]  /*02b0*/  IMAD.WIDE R10, R17, 0x4, R8 ;  /* 0x00000004110a7825 */ /* 0x002fca00078e0208 */
[----:B------:R1:W3:Y:S01]  /*02c0*/  LDG.E R21, desc[UR8][R10.64] ;  /* 0x000000080a157981 */ /* 0x0002e2000c1e1900 */
[----:B------:R-:W-:-:S05]  /*02d0*/  IMAD.WIDE R12, R17, 0x4, R10 ;  /* 0x00000004110c7825 */ /* 0x000fca00078e020a */
[----:B------:R1:W4:Y:S01]  /*02e0*/  LDG.E R25, desc[UR8][R12.64] ;  /* 0x000000080c197981 */ /* 0x000322000c1e1900 */
[----:B------:R-:W-:-:S05]  /*02f0*/  IMAD.WIDE R4, R17, 0x4, R12 ;  /* 0x0000000411047825 */ /* 0x000fca00078e020c */
[----:B------:R-:W5:Y:S01]  /*0300*/  LDG.E R23, desc[UR8][R4.64] ;  /* 0x0000000804177981 */ /* 0x000f62000c1e1900 */
[----:B------:R-:W-:-:S05]  /*0310*/  IMAD.WIDE R6, R17, 0x4, R4 ;  /* 0x0000000411067825 */ /* 0x000fca00078e0204 */
[----:B------:R-:W5:Y:S01]  /*0320*/  LDG.E R28, desc[UR8][R6.64] ;  /* 0x00000008061c7981 */ /* 0x000f62000c1e1900 */
[----:B0-----:R-:W-:-:S03]  /*0330*/  IMAD.WIDE R8, R17, 0x4, R6 ;  /* 0x0000000411087825 */ /* 0x001fc600078e0206 */
[----:B------:R-:W5:Y:S04]  /*0340*/  LDG.E R5, desc[UR8][R2.64+0x8] ;  /* 0x0000080802057981 */ /* 0x000f68000c1e1900 */
[----:B------:R-:W5:Y:S01]  /*0350*/  LDG.E R4, desc[UR8][R8.64] ;  /* 0x0000000808047981 */ /* 0x000f62000c1e1900 */
[----:B-1----:R-:W-:-:S03]  /*0360*/  IMAD.WIDE R10, R17, 0x4, R8 ;  /* 0x00000004110a7825 */ /* 0x002fc600078e0208 */
[----:B------:R0:W5:Y:S04]  /*0370*/  LDG.E R7, desc[UR8][R2.64+0xc] ;  /* 0x00000c0802077981 */ /* 0x000168000c1e1900 */
[----:B------:R1:W5:Y:S01]  /*0380*/  LDG.E R6, desc[UR8][R10.64] ;  /* 0x000000080a067981 */ /* 0x000362000c1e1900 */
[----:B------:R-:W-:-:S06]  /*0390*/  IMAD.WIDE R12, R17, 0x4, R10 ;  /* 0x00000004110c7825 */ /* 0x000fcc00078e020a */
[----:B------:R-:W5:Y:S01]  /*03a0*/  LDG.E R12, desc[UR8][R12.64] ;  /* 0x000000080c0c7981 */ /* 0x000f62000c1e1900 */
[----:B------:R-:W-:Y:S01]  /*03b0*/  I2FP.F32.S32 R18, R18 ;  /* 0x0000001200127245 */ /* 0x000fe20000201400 */
[----:B------:R-:W-:-:S04]  /*03c0*/  UIADD3 UR7, UPT, UPT, UR7, 0x8, URZ ;  /* 0x0000000807077890 */ /* 0x000fc8000fffe0ff */
[----:B------:R-:W-:Y:S01]  /*03d0*/  UISETP.NE.AND UP1, UPT, UR7, URZ, UPT ;  /* 0x000000ff0700728c */ /* 0x000fe2000bf25270 */
[----:B0-----:R-:W-:Y:S02]  /*03e0*/  IADD3 R2, P0, PT, R2, 0x20, RZ ;  /* 0x0000002002027810 */ /* 0x001fe40007f1e0ff */
[----:B------:R-:W-:Y:S02]  /*03f0*/  LEA R16, R17, R16, 0x3 ;  /* 0x0000001011107211 */ /* 0x000fe400078e18ff */
[----:B------:R-:W-:Y:S01]  /*0400*/  IADD3.X R3, PT, PT, RZ, R3, RZ, P0, !PT ;  /* 0x00000003ff037210 */ /* 0x000fe200007fe4ff */
[----:B--2---:R-:W-:-:S06]  /*0410*/  FFMA R18, R20, R19, R18 ;  /* 0x0000001314127223 */ /* 0x004fcc0000000012 */
[----:B------:R-:W0:Y:S02]  /*0420*/  F2I.TRUNC.NTZ R18, R18 ;  /* 0x0000001200127305 */ /* 0x000e24000020f100 */
[----:B0-----:R-:W-:-:S05]  /*0430*/  I2FP.F32.S32 R19, R18 ;  /* 0x0000001200137245 */ /* 0x001fca0000201400 */
[----:B---3--:R-:W-:-:S06]  /*0440*/  FFMA R19, R26, R21, R19 ;  /* 0x000000151a137223 */ /* 0x008fcc0000000013 */
[----:B------:R-:W0:Y:S02]  /*0450*/  F2I.TRUNC.NTZ R19, R19 ;  /* 0x0000001300137305 */ /* 0x000e24000020f100 */
[----:B0-----:R-:W-:-:S05]  /*0460*/  I2FP.F32.S32 R9, R19 ;  /* 0x0000001300097245 */ /* 0x001fca0000201400 */
[----:B----4-:R-:W-:-:S06]  /*0470*/  FFMA R9, R24, R25, R9 ;  /* 0x0000001918097223 */ /* 0x010fcc0000000009 */
[----:B------:R-:W1:Y:S02]  /*0480*/  F2I.TRUNC.NTZ R9, R9 ;  /* 0x0000000900097305 */ /* 0x000e64000020f100 */
[----:B-1----:R-:W-:-:S05]  /*0490*/  I2FP.F32.S32 R11, R9 ;  /* 0x00000009000b7245 */ /* 0x002fca0000201400 */
[----:B-----5:R-:W-:-:S06]  /*04a0*/  FFMA R11, R22, R23, R11 ;  /* 0x00000017160b7223 */ /* 0x020fcc000000000b */
[----:B------:R-:W0:Y:S02]  /*04b0*/  F2I.TRUNC.NTZ R11, R11 ;  /* 0x0000000b000b7305 */ /* 0x000e24000020f100 */
[----:B0-----:R-:W-:-:S05]  /*04c0*/  I2FP.F32.S32 R8, R11 ;  /* 0x0000000b00087245 */ /* 0x001fca0000201400 */
[----:B------:R-:W-:-:S06]  /*04d0*/  FFMA R8, R27, R28, R8 ;  /* 0x0000001c1b087223 */ /* 0x000fcc0000000008 */
        /* <DEDUP_REMOVED lines=8> */
[----:B------:R-:W-:-:S04]  /*0560*/  FFMA R6, R7, R12, R6 ;  /* 0x0000000c07067223 */ /* 0x000fc80000000006 */
[----:B------:R0:W1:Y:S01]  /*0570*/  F2I.TRUNC.NTZ R18, R6 ;  /* 0x0000000600127305 */ /* 0x000062000020f100 */
[----:B------:R-:W-:Y:S05]  /*0580*/  BRA.U UP1, `(.L_x_5) ;  /* 0xfffffffd01207547 */ /* 0x000fea000b83ffff */
.L_x_4:
[----:B------:R-:W-:Y:S05]  /*0590*/  BRA.U !UP0, `(.L_x_6) ;  /* 0x0000000508487547 */ /* 0x000fea000b800000 */
[----:B------:R-:W-:Y:S02]  /*05a0*/  UISETP.GE.U32.AND UP0, UPT, UR6, 0x4, UPT ;  /* 0x000000040600788c */ /* 0x000fe4000bf06070 */
[----:B------:R-:W-:-:S04]  /*05b0*/  ULOP3.LUT UR7, UR5, 0x3, URZ, 0xc0, !UPT ;  /* 0x0000000305077892 */ /* 0x000fc8000f8ec0ff */
[----:B------:R-:W-:-:S03]  /*05c0*/  UISETP.NE.AND UP1, UPT, UR7, URZ, UPT ;  /* 0x000000ff0700728c */ /* 0x000fc6000bf25270 */
[----:B------:R-:W-:Y:S08]  /*05d0*/  BRA.U !UP0, `(.L_x_7) ;  /* 0x0000000108907547 */ /* 0x000ff0000b800000 */
[----:B------:R-:W2:Y:S01]  /*05e0*/  LDC R21, c[0x0][0x3b0] ;  /* 0x0000ec00ff157b82 */ /* 0x000ea20000000800 */
[----:B------:R-:W-:Y:S01]  /*05f0*/  IADD3 R3, PT, PT, R14, UR4, RZ ;  /* 0x000000040e037c10 */ /* 0x000fe2000fffe0ff */
[----:B------:R-:W3:Y:S06]  /*0600*/  LDCU.64 UR12, c[0x0][0x3a8] ;  /* 0x00007500ff0c77ac */ /* 0x000eec0008000a00 */
[----:B------:R-:W4:Y:S08]  /*0610*/  LDC.64 R4, c[0x0][0x3a8] ;  /* 0x0000ea00ff047b82 */ /* 0x000f300000000a00 */
[----:B0-----:R-:W0:Y:S01]  /*0620*/  LDC.64 R6, c[0x0][0x3c0] ;  /* 0x0000f000ff067b82 */ /* 0x001e220000000a00 */
[----:B--2---:R-:W-:-:S02]  /*0630*/  IMAD R9, R21, UR4, R15 ;  /* 0x0000000415097c24 */ /* 0x004fc4000f8e020f */
[----:B----4-:R-:W-:-:S05]  /*0640*/  IMAD.WIDE.U32 R4, R3, 0x4, R4 ;  /* 0x0000000403047825 */ /* 0x010fca00078e0004 */
[----:B------:R2:W4:Y:S01]  /*0650*/  LDG.E R12, desc[UR8][R4.64] ;  /* 0x00000008040c7981 */ /* 0x000522000c1e1900 */
[----:B0-----:R-:W-:-:S05]  /*0660*/  IMAD.WIDE R6, R9, 0x4, R6 ;  /* 0x0000000409067825 */ /* 0x001fca00078e0206 */
[----:B------:R1:W4:Y:S01]  /*0670*/  LDG.E R13, desc[UR8][R6.64] ;  /* 0x00000008060d7981 */ /* 0x000322000c1e1900 */
[----:B------:R-:W-:-:S04]  /*0680*/  IADD3 R3, P0, PT, R14, UR4, RZ ;  /* 0x000000040e037c10 */ /* 0x000fc8000ff1e0ff */
[----:B------:R-:W-:Y:S02]  /*0690*/  IADD3.X R8, PT, PT, RZ, RZ, RZ, P0, !PT ;  /* 0x000000ffff087210 */ /* 0x000fe400007fe4ff */
[----:B---3--:R-:W-:-:S04]  /*06a0*/  LEA R2, P0, R3, UR12, 0x2 ;  /* 0x0000000c03027c11 */ /* 0x008fc8000f8010ff */
[----:B------:R-:W-:Y:S01]  /*06b0*/  LEA.HI.X R3, R3, UR13, R8, 0x2, P0 ;  /* 0x0000000d03037c11 */ /* 0x000fe200080f1408 */
[----:B------:R-:W-:-:S04]  /*06c0*/  IMAD.WIDE R8, R21, 0x4, R6 ;  /* 0x0000000415087825 */ /* 0x000fc800078e0206 */
[----:B------:R-:W3:Y:S04]  /*06d0*/  LDG.E R16, desc[UR8][R2.64+0x4] ;  /* 0x0000040802107981 */ /* 0x000ee8000c1e1900 */
[----:B------:R-:W3:Y:S01]  /*06e0*/  LDG.E R17, desc[UR8][R8.64] ;  /* 0x0000000808117981 */ /* 0x000ee2000c1e1900 */
[----:B------:R-:W-:-:S03]  /*06f0*/  IMAD.WIDE R10, R21, 0x4, R8 ;  /* 0x00000004150a7825 */ /* 0x000fc600078e0208 */
[----:B------:R-:W5:Y:S04]  /*0700*/  LDG.E R19, desc[UR8][R2.64+0x8] ;  /* 0x0000080802137981 */ /* 0x000f68000c1e1900 */
[----:B------:R-:W5:Y:S01]  /*0710*/  LDG.E R20, desc[UR8][R10.64] ;  /* 0x000000080a147981 */ /* 0x000f62000c1e1900 */
[----:B--2---:R-:W-:-:S03]  /*0720*/  IMAD.WIDE R4, R21, 0x4, R10 ;  /* 0x0000000415047825 */ /* 0x004fc600078e020a */
[----:B------:R0:W2:Y:S04]  /*0730*/  LDG.E R21, desc[UR8][R2.64+0xc] ;  /* 0x00000c0802157981 */ /* 0x0000a8000c1e1900 */
[----:B------:R-:W2:Y:S01]  /*0740*/  LDG.E R4, desc[UR8][R4.64] ;  /* 0x0000000804047981 */ /* 0x000ea2000c1e1900 */
[----:B-1----:R-:W-:Y:S01]  /*0750*/  I2FP.F32.S32 R7, R18 ;  /* 0x0000001200077245 */ /* 0x002fe20000201400 */
[----:B------:R-:W-:-:S04]  /*0760*/  UIADD3 UR4, UPT, UPT, UR4, 0x4, URZ ;  /* 0x0000000404047890 */ /* 0x000fc8000fffe0ff */
[----:B----4-:R-:W-:-:S06]  /*0770*/  FFMA R7, R12, R13, R7 ;  /* 0x0000000d0c077223 */ /* 0x010fcc0000000007 */
[----:B------:R-:W1:Y:S02]  /*0780*/  F2I.TRUNC.NTZ R7, R7 ;  /* 0x0000000700077305 */ /* 0x000e64000020f100 */
[----:B-1----:R-:W-:-:S05]  /*0790*/  I2FP.F32.S32 R13, R7 ;  /* 0x00000007000d7245 */ /* 0x002fca0000201400 */
[----:B---3--:R-:W-:-:S06]  /*07a0*/  FFMA R13, R16, R17, R13 ;  /* 0x00000011100d7223 */ /* 0x008fcc000000000d */
[----:B------:R-:W1:Y:S02]  /*07b0*/  F2I.TRUNC.NTZ R13, R13 ;  /* 0x0000000d000d7305 */ /* 0x000e64000020f100 */
[----:B-1----:R-:W-:-:S05]  /*07c0*/  I2FP.F32.S32 R6, R13 ;  /* 0x0000000d00067245 */ /* 0x002fca0000201400 */
[----:B-----5:R-:W-:-:S06]  /*07d0*/  FFMA R6, R19, R20, R6 ;  /* 0x0000001413067223 */ /* 0x020fcc0000000006 */
[----:B------:R-:W0:Y:S02]  /*07e0*/  F2I.TRUNC.NTZ R6, R6 ;  /* 0x0000000600067305 */ /* 0x000e24000020f100 */
[----:B0-----:R-:W-:-:S05]  /*07f0*/  I2FP.F32.S32 R2, R6 ;  /* 0x0000000600027245 */ /* 0x001fca0000201400 */
[----:B--2---:R-:W-:-:S04]  /*0800*/  FFMA R2, R21, R4, R2 ;  /* 0x0000000415027223 */ /* 0x004fc80000000002 */
[----:B------:R2:W3:Y:S03]  /*0810*/  F2I.TRUNC.NTZ R18, R2 ;  /* 0x0000000200127305 */ /* 0x0004e6000020f100 */
.L_x_7:
[----:B------:R-:W-:Y:S05]  /*0820*/  BRA.U !UP1, `(.L_x_6) ;  /* 0x0000000109a47547 */ /* 0x000fea000b800000 */
[----:B------:R-:W-:Y:S02]  /*0830*/  UISETP.NE.AND UP0, UPT, UR7, 0x1, UPT ;  /* 0x000000010700788c */ /* 0x000fe4000bf05270 */
[----:B------:R-:W-:-:S04]  /*0840*/  ULOP3.LUT UR5, UR5, 0x1, URZ, 0xc0, !UPT ;  /* 0x0000000105057892 */ /* 0x000fc8000f8ec0ff */
[----:B------:R-:W-:-:S03]  /*0850*/  UISETP.NE.U32.AND UP1, UPT, UR5, 0x1, UPT ;  /* 0x000000010500788c */ /* 0x000fc6000bf25070 */
[----:B------:R-:W-:Y:S08]  /*0860*/  BRA.U !UP0, `(.L_x_8) ;  /* 0x0000000108607547 */ /* 0x000ff0000b800000 */
[----:B------:R-:W4:Y:S01]  /*0870*/  LDC R8, c[0x0][0x3b0] ;  /* 0x0000ec00ff087b82 */ /* 0x000f220000000800 */
[----:B------:R-:W-:Y:S01]  /*0880*/  IADD3 R7, PT, PT, R14, UR4, RZ ;  /* 0x000000040e077c10 */ /* 0x000fe2000fffe0ff */
[----:B------:R-:W0:Y:S06]  /*0890*/  LDCU.64 UR6, c[0x0][0x3a8] ;  /* 0x00007500ff0677ac */ /* 0x000e2c0008000a00 */
[----:B--2---:R-:W2:Y:S08]  /*08a0*/  LDC.64 R2, c[0x0][0x3a8] ;  /* 0x0000ea00ff027b82 */ /* 0x004eb00000000a00 */
[----:B------:R-:W5:Y:S01]  /*08b0*/  LDC.64 R4, c[0x0][0x3c0] ;  /* 0x0000f000ff047b82 */ /* 0x000f620000000a00 */
[----:B----4-:R-:W-:-:S02]  /*08c0*/  IMAD R9, R8, UR4, R15 ;  /* 0x0000000408097c24 */ /* 0x010fc4000f8e020f */
[----:B--2---:R-:W-:-:S06]  /*08d0*/  IMAD.WIDE.U32 R2, R7, 0x4, R2 ;  /* 0x0000000407027825 */ /* 0x004fcc00078e0002 */
[----:B------:R-:W2:Y:S01]  /*08e0*/  LDG.E R2, desc[UR8][R2.64] ;  /* 0x0000000802027981 */ /* 0x000ea2000c1e1900 */
[----:B-----5:R-:W-:-:S05]  /*08f0*/  IMAD.WIDE R4, R9, 0x4, R4 ;  /* 0x0000000409047825 */ /* 0x020fca00078e0204 */
[----:B------:R-:W2:Y:S01]  /*0900*/  LDG.E R11, desc[UR8][R4.64] ;  /* 0x00000008040b7981 */ /* 0x000ea2000c1e1900 */
[----:B------:R-:W-:-:S04]  /*0910*/  IADD3 R7, P0, PT, R14, UR4, RZ ;  /* 0x000000040e077c10 */ /* 0x000fc8000ff1e0ff */
[----:B------:R-:W-:Y:S02]  /*0920*/  IADD3.X R10, PT, PT, RZ, RZ, RZ, P0, !PT ;  /* 0x000000ffff0a7210 */ /* 0x000fe400007fe4ff */
[----:B0-----:R-:W-:Y:S01]  /*0930*/  LEA R6, P0, R7, UR6, 0x2 ;  /* 0x0000000607067c11 */ /* 0x001fe2000f8010ff */
[----:B------:R-:W-:-:S03]  /*0940*/  IMAD.WIDE R8, R8, 0x4, R4 ;  /* 0x0000000408087825 */ /* 0x000fc600078e0204 */
[----:B------:R-:W-:-:S03]  /*0950*/  LEA.HI.X R7, R7, UR7, R10, 0x2, P0 ;  /* 0x0000000707077c11 */ /* 0x000fc600080f140a */
[----:B------:R-:W4:Y:S04]  /*0960*/  LDG.E R9, desc[UR8][R8.64] ;  /* 0x0000000808097981 */ /* 0x000f28000c1e1900 */
[----:B------:R-:W4:Y:S01]  /*0970*/  LDG.E R6, desc[UR8][R6.64+0x4] ;  /* 0x0000040806067981 */ /* 0x000f22000c1e1900 */
[----:B-1-3--:R-:W-:Y:S01]  /*0980*/  I2FP.F32.S32 R13, R18 ;  /* 0x00000012000d7245 */ /* 0x00afe20000201400 */
[----:B------:R-:W-:-:S04]  /*0990*/  UIADD3 UR4, UPT, UPT, UR4, 0x2, URZ ;  /* 0x0000000204047890 */ /* 0x000fc8000fffe0ff */
[----:B--2---:R-:W-:-:S06]  /*09a0*/  FFMA R11, R2, R11, R13 ;  /* 0x0000000b020b7223 */ /* 0x004fcc000000000d */
[----:B------:R-:W0:Y:S02]  /*09b0*/  F2I.TRUNC.NTZ R11, R11 ;  /* 0x0000000b000b7305 */ /* 0x000e24000020f100 */
[----:B0-----:R-:W-:-:S05]  /*09c0*/  I2FP.F32.S32 R3, R11 ;  /* 0x0000000b00037245 */ /* 0x001fca0000201400 */
[----:B----4-:R-:W-:-:S04]  /*09d0*/  FFMA R3, R6, R9, R3 ;  /* 0x0000000906037223 */ /* 0x010fc80000000003 */
[----:B------:R4:W0:Y:S03]  /*09e0*/  F2I.TRUNC.NTZ R18, R3 ;  /* 0x0000000300127305 */ /* 0x000826000020f100 */
.L_x_8:
[----:B------:R-:W-:Y:S05]  /*09f0*/  BRA.U UP1, `(.L_x_6) ;  /* 0x0000000101307547 */ /* 0x000fea000b800000 */
[----:B0-----:R-:W0:Y:S01]  /*0a00*/  LDC R6, c[0x0][0x3b0] ;  /* 0x0000ec00ff067b82 */ /* 0x001e220000000800 */
[----:B------:R-:W-:-:S07]  /*0a10*/  IADD3 R7, PT, PT, R14, UR4, RZ ;  /* 0x000000040e077c10 */ /* 0x000fce000fffe0ff */
[----:B--2-4-:R-:W2:Y:S08]  /*0a20*/  LDC.64 R2, c[0x0][0x3a8] ;  /* 0x0000ea00ff027b82 */ /* 0x014eb00000000a00 */
[----:B------:R-:W4:Y:S01]  /*0a30*/  LDC.64 R4, c[0x0][0x3c0] ;  /* 0x0000f000ff047b82 */ /* 0x000f220000000a00 */
[----:B0-----:R-:W-:Y:S02]  /*0a40*/  IMAD R9, R6, UR4, R15 ;  /* 0x0000000406097c24 */ /* 0x001fe4000f8e020f */
[----:B--2---:R-:W-:-:S06]  /*0a50*/  IMAD.WIDE.U32 R2, R7, 0x4, R2 ;  /* 0x0000000407027825 */ /* 0x004fcc00078e0002 */
[----:B------:R-:W2:Y:S01]  /*0a60*/  LDG.E R2, desc[UR8][R2.64] ;  /* 0x0000000802027981 */ /* 0x000ea2000c1e1900 */
[----:B----4-:R-:W-:-:S06]  /*0a70*/  IMAD.WIDE R4, R9, 0x4, R4 ;  /* 0x0000000409047825 */ /* 0x010fcc00078e0204 */
[----:B------:R-:W2:Y:S01]  /*0a80*/  LDG.E R5, desc[UR8][R4.64] ;  /* 0x0000000804057981 */ /* 0x000ea2000c1e1900 */
[----:B-1-3--:R-:W-:-:S05]  /*0a90*/  I2FP.F32.S32 R7, R18 ;  /* 0x0000001200077245 */ /* 0x00afca0000201400 */
[----:B--2---:R-:W-:-:S06]  /*0aa0*/  FFMA R18, R2, R5, R7 ;  /* 0x0000000502127223 */ /* 0x004fcc0000000007 */
[----:B------:R-:W0:Y:S02]  /*0ab0*/  F2I.TRUNC.NTZ R18, R18 ;  /* 0x0000001200127305 */ /* 0x000e24000020f100 */
.L_x_6:
[----:B01-3--:R-:W-:-:S07]  /*0ac0*/  I2FP.F32.S32 R5, R18 ;  /* 0x0000001200057245 */ /* 0x00bfce0000201400 */
.L_x_3:
[----:B--2-4-:R-:W0:Y:S01]  /*0ad0*/  LDC.64 R2, c[0x0][0x390] ;  /* 0x0000e400ff027b82 */ /* 0x014e220000000a00 */
[----:B------:R-:W-:-:S04]  /*0ae0*/  IMAD R15, R0, UR10, R15 ;  /* 0x0000000a000f7c24 */ /* 0x000fc8000f8e020f */
[----:B0-----:R-:W-:-:S05]  /*0af0*/  IMAD.WIDE R2, R15, 0x4, R2 ;  /* 0x000000040f027825 */ /* 0x001fca00078e0202 */
[----:B------:R-:W-:Y:S01]  /*0b00*/  STG.E desc[UR8][R2.64], R5 ;  /* 0x0000000502007986 */ /* 0x000fe2000c101908 */
[----:B------:R-:W-:Y:S05]  /*0b10*/  EXIT ;  /* 0x000000000000794d */ /* 0x000fea0003800000 */
.L_x_9:
        /* <DEDUP_REMOVED lines=14> */
.L_x_12:


//--------------------- .text._Z21matrix_multi_elemwise6MatrixS_S_ --------------------------
	.section	.text._Z21matrix_multi_elemwise6MatrixS_S_,"ax",@progbits
	.align	128
        .global         _Z21matrix_multi_elemwise6MatrixS_S_
        .type           _Z21matrix_multi_elemwise6MatrixS_S_,@function
        .size           _Z21matrix_multi_elemwise6MatrixS_S_,(.L_x_13 - _Z21matrix_multi_elemwise6MatrixS_S_)
        .other          _Z21matrix_multi_elemwise6MatrixS_S_,@"STO_CUDA_ENTRY STV_DEFAULT"
_Z21matrix_multi_elemwise6MatrixS_S_:
.text._Z21matrix_multi_elemwise6MatrixS_S_:
        /* <DEDUP_REMOVED lines=10> */
[----:B-1----:R-:W-:-:S04]  /*00a0*/  IMAD R0, R0, UR4, R5 ;  /* 0x0000000400007c24 */ /* 0x002fc8000f8e0205 */
[----:B------:R-:W-:Y:S01]  /*00b0*/  IMAD R9, R3, UR6, R0 ;  /* 0x0000000603097c24 */ /* 0x000fe2000f8e0200 */
[----:B------:R-:W-:-:S13]  /*00c0*/  ISETP.GE.OR P0, PT, R0, UR6, P0 ;  /* 0x0000000600007c0c */ /* 0x000fda0008706670 */
[----:B------:R-:W-:Y:S05]  /*00d0*/  @P0 EXIT ;  /* 0x000000000000094d */ /* 0x000fea0003800000 */
[----:B------:R-:W0:Y:S01]  /*00e0*/  LDC.64 R2, c[0x0][0x3a8] ;  /* 0x0000ea00ff027b82 */ /* 0x000e220000000a00 */
[----:B------:R-:W1:Y:S07]  /*00f0*/  LDCU.64 UR4, c[0x0][0x358] ;  /* 0x00006b00ff0477ac */ /* 0x000e6e0008000a00 */
[----:B------:R-:W2:Y:S08]  /*0100*/  LDC.64 R4, c[0x0][0x3c0] ;  /* 0x0000f000ff047b82 */ /* 0x000eb00000000a00 */
[----:B------:R-:W3:Y:S01]  /*0110*/  LDC.64 R6, c[0x0][0x390] ;  /* 0x0000e400ff067b82 */ /* 0x000ee20000000a00 */
[----:B0-----:R-:W-:-:S06]  /*0120*/  IMAD.WIDE R2, R9, 0x4, R2 ;  /* 0x0000000409027825 */ /* 0x001fcc00078e0202 */
[----:B-1----:R-:W4:Y:S01]  /*0130*/  LDG.E R2, desc[UR4][R2.64] ;  /* 0x0000000402027981 */ /* 0x002f22000c1e1900 */
[----:B--2---:R-:W-:-:S06]  /*0140*/  IMAD.WIDE R4, R9, 0x4, R4 ;  /* 0x0000000409047825 */ /* 0x004fcc00078e0204 */
[----:B------:R-:W4:Y:S01]  /*0150*/  LDG.E R5, desc[UR4][R4.64] ;  /* 0x0000000404057981 */ /* 0x000f22000c1e1900 */
[----:B---3--:R-:W-:-:S04]  /*0160*/  IMAD.WIDE R6, R9, 0x4, R6 ;  /* 0x0000000409067825 */ /* 0x008fc800078e0206 */
[----:B----4-:R-:W-:-:S05]  /*0170*/  FMUL R9, R2, R5 ;  /* 0x0000000502097220 */ /* 0x010fca0000400000 */
[----:B------:R-:W-:Y:S01]  /*0180*/  STG.E desc[UR4][R6.64], R9 ;  /* 0x0000000906007986 */ /* 0x000fe2000c101904 */
[----:B------:R-:W-:Y:S05]  /*0190*/  EXIT ;  /* 0x000000000000794d */ /* 0x000fea0003800000 */
.L_x_10:
        /* <DEDUP_REMOVED lines=14> */
.L_x_13:


//--------------------- .nv.shared._Z12matrix_multi6MatrixS_S_ --------------------------
	.section	.nv.shared._Z12matrix_multi6MatrixS_S_,"aw",@nobits
	.sectionflags	@""
	.align	4
.nv.shared._Z12matrix_multi6MatrixS_S_:
	.zero		9216


//--------------------- .nv.shared.reserved.0     --------------------------
	.section	.nv.shared.reserved.0,"aw",@nobits
	.weak		__nv_reservedSMEM_offset_0_alias
	.size		__nv_reservedSMEM_offset_0_alias, 0, 64
	.other		__nv_reservedSMEM_offset_0_alias,@"STO_CUDA_RESERVED_SHARED STV_DEFAULT"
__nv_reservedSMEM_offset_0_alias:
	.zero		0
	.zero		64


//--------------------- .nv.constant0._Z12matrix_multi6MatrixS_S_ --------------------------
	.section	.nv.constant0._Z12matrix_multi6MatrixS_S_,"a",@progbits
	.sectionflags	@""
	.align	4
.nv.constant0._Z12matrix_multi6MatrixS_S_:
	.zero		968


//--------------------- .nv.constant0._Z23matrix_multi_not_shared6MatrixS_S_ --------------------------
	.section	.nv.constant0._Z23matrix_multi_not_shared6MatrixS_S_,"a",@progbits
	.sectionflags	@""
	.align	4
.nv.constant0._Z23matrix_multi_not_shared6MatrixS_S_:
	.zero		968


//--------------------- .nv.constant0._Z21matrix_multi_elemwise6MatrixS_S_ --------------------------
	.section	.nv.constant0._Z21matrix_multi_elemwise6MatrixS_S_,"a",@progbits
	.sectionflags	@""
	.align	4
.nv.constant0._Z21matrix_multi_elemwise6MatrixS_S_:
	.zero		968


//--------------------- SYMBOLS --------------------------

	.type		.nv.reservedSmem.offset0,@object
	.size		.nv.reservedSmem.offset0,0x4
	.type		.nv.reservedSmem.cap,@object
	.size		.nv.reservedSmem.cap,0x4
